// auto-generated by cutlass_sweep.gemm — config: {"arch": "sm_90", "cluster_m": 2, "cluster_n": 1, "dtype": "e4m3", "dtype_b": "e4m3", "layout": "nt", "stages": 0, "tile_k": 128, "tile_m": 64, "tile_n": 32}
#include "cutlass/cutlass.h"
#include "cutlass/gemm/collective/collective_builder.hpp"
#include "cutlass/gemm/device/gemm_universal_adapter.h"
#include "cutlass/gemm/kernel/gemm_universal.hpp"
#include "cutlass/epilogue/collective/collective_builder.hpp"

using ElemA = cutlass::float_e4m3_t;
using ElemB = cutlass::float_e4m3_t;
using ElemCD = cutlass::float_e4m3_t;
using Acc  = float;
using TileShape    = cute::Shape<cute::_64, cute::_32, cute::_128>;
using ClusterShape = cute::Shape<cute::_2, cute::_1, cute::_1>;

using CollectiveEpilogue = typename cutlass::epilogue::collective::CollectiveBuilder<
    cutlass::arch::Sm90, cutlass::arch::OpClassTensorOp,
    TileShape, ClusterShape,
    cutlass::epilogue::collective::EpilogueTileAuto,
    Acc, Acc,
    ElemCD, cutlass::layout::RowMajor, 128 / cutlass::sizeof_bits<ElemCD>::value,
    ElemCD, cutlass::layout::RowMajor, 128 / cutlass::sizeof_bits<ElemCD>::value,
    cutlass::epilogue::collective::EpilogueScheduleAuto
  >::CollectiveOp;

using CollectiveMainloop = typename cutlass::gemm::collective::CollectiveBuilder<
    cutlass::arch::Sm90, cutlass::arch::OpClassTensorOp,
    ElemA, cutlass::layout::RowMajor, 128 / cutlass::sizeof_bits<ElemA>::value,
    ElemB, cutlass::layout::ColumnMajor, 128 / cutlass::sizeof_bits<ElemB>::value,
    Acc,
    TileShape, ClusterShape,
    cutlass::gemm::collective::StageCountAutoCarveout<static_cast<int>(sizeof(typename CollectiveEpilogue::SharedStorage))>,
    cutlass::gemm::collective::KernelScheduleAuto
  >::CollectiveOp;

using GemmKernel = cutlass::gemm::kernel::GemmUniversal<
    cute::Shape<int,int,int,int>,
    CollectiveMainloop,
    CollectiveEpilogue
>;
using Gemm = cutlass::gemm::device::GemmUniversalAdapter<GemmKernel>;

// Force the device kernel symbol into the cubin without needing a host main.
auto* _anchor = &cutlass::device_kernel<GemmKernel>;


// ===== COMPILED SASS (sm_90a) =====

	.target	sm_90a

	.elftype	@"ET_EXEC"


//--------------------- .note.nv.tkinfo           --------------------------
	.section	.note.nv.tkinfo,"",@"SHT_NOTE"
	.sectionflags	@"SHF_NOTE_NV_TKINFO"
	.tkinfo
        /*0018*/ 	.word	0x00000002
        /*0030*/ 	.string	""
        /*0030*/ 	.string	"ptxas"
        /*0030*/ 	.string	"Cuda compilation tools, release 13.0, V13.0.88"
        /*0030*/ 	.string	"Build cuda_13.0.r13.0/compiler.36424714_0"
        /*0030*/ 	.string	"-arch sm_90a -m 64 "



//--------------------- .note.nv.cuinfo           --------------------------
	.section	.note.nv.cuinfo,"",@"SHT_NOTE"
	.sectionflags	@"SHF_NOTE_NV_CUINFO"
        /*0018*/ 	.short	0x0002
        /*001a*/ 	.short	0x005a
        /*001c*/ 	.short	0x0082
	.zero		2


//--------------------- .nv.info                  --------------------------
	.section	.nv.info,"",@"SHT_CUDA_INFO"
	.align	4


	//----- nvinfo : EIATTR_REGCOUNT
	.align		4
        /*0000*/ 	.byte	0x04, 0x2f
        /*0002*/ 	.short	(.L_12 - .L_11)
	.align		4
.L_11:
        /*0004*/ 	.word	index@(_ZN7cutlass13device_kernelINS_4gemm6kernel13GemmUniversalIN4cute5tupleIJiiiiEEENS1_10collective13CollectiveMmaINS1_37MainloopSm90TmaGmmaWarpSpecializedFP8ILi18ENS5_IJNS4_1CILi2EEENSA_ILi1EEESC_EEENS1_32KernelTmaWarpSpecializedPingpongEEENS5_IJNSA_ILi64EEENSA_ILi32EEENSA_ILi128EEEEEENS_12float_e4m3_tENS5_IJlSC_lEEESK_SL_NS4_8TiledMMAINS4_8MMA_AtomIJNS4_4SM904GMMA30MMA_64x32x32_F32E4M3E4M3_SS_TNILNSP_7ScaleInE1ELSR_1EEEEEENS4_6LayoutINS5_IJSC_SC_SC_EEENS5_IJNSA_ILi0EEESW_SW_EEEEENS5_IJNS4_10UnderscoreESZ_SZ_EEEEENS4_13SM90_TMA_LOADENS4_14ComposedLayoutINS4_7SwizzleILi3ELi4ELi3EEENS4_18smem_ptr_flag_bitsILi8EEENSU_INS5_IJNSA_ILi8EEESI_EEENS5_IJSI_SC_EEEEEEEvNS4_8identityENS4_23SM90_TMA_LOAD_MULTICASTES1C_vS1D_EENS_8epilogue10collective6detail29Sm90TmaWarpSpecializedAdapterINS1H_15DefaultEpilogueISK_SL_SL_NS1G_6thread17LinearCombinationISK_Li1EffLNS1L_9ScaleType4KindE0ELNS_15FloatRoundStyleE2ESK_EENS1_15EpilogueDefaultEEEEEvvEEEEvNT_6ParamsE)
        /*0008*/ 	.word	0x000000a8


	//----- nvinfo : EIATTR_FRAME_SIZE
	.align		4
.L_12:
        /*000c*/ 	.byte	0x04, 0x11
        /*000e*/ 	.short	(.L_14 - .L_13)
	.align		4
.L_13:
        /*0010*/ 	.word	index@(_ZN7cutlass13device_kernelINS_4gemm6kernel13GemmUniversalIN4cute5tupleIJiiiiEEENS1_10collective13CollectiveMmaINS1_37MainloopSm90TmaGmmaWarpSpecializedFP8ILi18ENS5_IJNS4_1CILi2EEENSA_ILi1EEESC_EEENS1_32KernelTmaWarpSpecializedPingpongEEENS5_IJNSA_ILi64EEENSA_ILi32EEENSA_ILi128EEEEEENS_12float_e4m3_tENS5_IJlSC_lEEESK_SL_NS4_8TiledMMAINS4_8MMA_AtomIJNS4_4SM904GMMA30MMA_64x32x32_F32E4M3E4M3_SS_TNILNSP_7ScaleInE1ELSR_1EEEEEENS4_6LayoutINS5_IJSC_SC_SC_EEENS5_IJNSA_ILi0EEESW_SW_EEEEENS5_IJNS4_10UnderscoreESZ_SZ_EEEEENS4_13SM90_TMA_LOADENS4_14ComposedLayoutINS4_7SwizzleILi3ELi4ELi3EEENS4_18smem_ptr_flag_bitsILi8EEENSU_INS5_IJNSA_ILi8EEESI_EEENS5_IJSI_SC_EEEEEEEvNS4_8identityENS4_23SM90_TMA_LOAD_MULTICASTES1C_vS1D_EENS_8epilogue10collective6detail29Sm90TmaWarpSpecializedAdapterINS1H_15DefaultEpilogueISK_SL_SL_NS1G_6thread17LinearCombinationISK_Li1EffLNS1L_9ScaleType4KindE0ELNS_15FloatRoundStyleE2ESK_EENS1_15EpilogueDefaultEEEEEvvEEEEvNT_6ParamsE)
        /*0014*/ 	.word	0x00000000


	//----- nvinfo : EIATTR_MIN_STACK_SIZE
	.align		4
.L_14:
        /*0018*/ 	.byte	0x04, 0x12
        /*001a*/ 	.short	(.L_16 - .L_15)
	.align		4
.L_15:
        /*001c*/ 	.word	index@(_ZN7cutlass13device_kernelINS_4gemm6kernel13GemmUniversalIN4cute5tupleIJiiiiEEENS1_10collective13CollectiveMmaINS1_37MainloopSm90TmaGmmaWarpSpecializedFP8ILi18ENS5_IJNS4_1CILi2EEENSA_ILi1EEESC_EEENS1_32KernelTmaWarpSpecializedPingpongEEENS5_IJNSA_ILi64EEENSA_ILi32EEENSA_ILi128EEEEEENS_12float_e4m3_tENS5_IJlSC_lEEESK_SL_NS4_8TiledMMAINS4_8MMA_AtomIJNS4_4SM904GMMA30MMA_64x32x32_F32E4M3E4M3_SS_TNILNSP_7ScaleInE1ELSR_1EEEEEENS4_6LayoutINS5_IJSC_SC_SC_EEENS5_IJNSA_ILi0EEESW_SW_EEEEENS5_IJNS4_10UnderscoreESZ_SZ_EEEEENS4_13SM90_TMA_LOADENS4_14ComposedLayoutINS4_7SwizzleILi3ELi4ELi3EEENS4_18smem_ptr_flag_bitsILi8EEENSU_INS5_IJNSA_ILi8EEESI_EEENS5_IJSI_SC_EEEEEEEvNS4_8identityENS4_23SM90_TMA_LOAD_MULTICASTES1C_vS1D_EENS_8epilogue10collective6detail29Sm90TmaWarpSpecializedAdapterINS1H_15DefaultEpilogueISK_SL_SL_NS1G_6thread17LinearCombinationISK_Li1EffLNS1L_9ScaleType4KindE0ELNS_15FloatRoundStyleE2ESK_EENS1_15EpilogueDefaultEEEEEvvEEEEvNT_6ParamsE)
        /*0020*/ 	.word	0x00000000
.L_16:


//--------------------- .nv.compat                --------------------------
	.section	.nv.compat,"",@"SHT_CUDA_COMPAT_INFO"
	.align	4
        /*0000*/ 	.byte	0x02, 0x09, 0x01, 0x00, 0x02, 0x02, 0x04, 0x00, 0x02, 0x05, 0x05, 0x00, 0x03, 0x07, 0x01, 0x01
        /*0010*/ 	.byte	0x02, 0x03, 0x01, 0x00, 0x02, 0x06, 0x01, 0x00, 0x04, 0x0b, 0x08, 0x00, 0x00, 0x00, 0x00, 0x00
        /*0020*/ 	.byte	0x00, 0x00, 0x00, 0x00


//--------------------- .nv.info._ZN7cutlass13device_kernelINS_4gemm6kernel13GemmUniversalIN4cute5tupleIJiiiiEEENS1_10collective13CollectiveMmaINS1_37MainloopSm90TmaGmmaWarpSpecializedFP8ILi18ENS5_IJNS4_1CILi2EEENSA_ILi1EEESC_EEENS1_32KernelTmaWarpSpecializedPingpongEEENS5_IJNSA_ILi64EEENSA_ILi32EEENSA_ILi128EEEEEENS_12float_e4m3_tENS5_IJlSC_lEEESK_SL_NS4_8TiledMMAINS4_8MMA_AtomIJNS4_4SM904GMMA30MMA_64x32x32_F32E4M3E4M3_SS_TNILNSP_7ScaleInE1ELSR_1EEEEEENS4_6LayoutINS5_IJSC_SC_SC_EEENS5_IJNSA_ILi0EEESW_SW_EEEEENS5_IJNS4_10UnderscoreESZ_SZ_EEEEENS4_13SM90_TMA_LOADENS4_14ComposedLayoutINS4_7SwizzleILi3ELi4ELi3EEENS4_18smem_ptr_flag_bitsILi8EEENSU_INS5_IJNSA_ILi8EEESI_EEENS5_IJSI_SC_EEEEEEEvNS4_8identityENS4_23SM90_TMA_LOAD_MULTICASTES1C_vS1D_EENS_8epilogue10collective6detail29Sm90TmaWarpSpecializedAdapterINS1H_15DefaultEpilogueISK_SL_SL_NS1G_6thread17LinearCombinationISK_Li1EffLNS1L_9ScaleType4KindE0ELNS_15FloatRoundStyleE2ESK_EENS1_15EpilogueDefaultEEEEEvvEEEEvNT_6ParamsE --------------------------
	.section	.nv.info._ZN7cutlass13device_kernelINS_4gemm6kernel13GemmUniversalIN4cute5tupleIJiiiiEEENS1_10collective13CollectiveMmaINS1_37MainloopSm90TmaGmmaWarpSpecializedFP8ILi18ENS5_IJNS4_1CILi2EEENSA_ILi1EEESC_EEENS1_32KernelTmaWarpSpecializedPingpongEEENS5_IJNSA_ILi64EEENSA_ILi32EEENSA_ILi128EEEEEENS_12float_e4m3_tENS5_IJlSC_lEEESK_SL_NS4_8TiledMMAINS4_8MMA_AtomIJNS4_4SM904GMMA30MMA_64x32x32_F32E4M3E4M3_SS_TNILNSP_7ScaleInE1ELSR_1EEEEEENS4_6LayoutINS5_IJSC_SC_SC_EEENS5_IJNSA_ILi0EEESW_SW_EEEEENS5_IJNS4_10UnderscoreESZ_SZ_EEEEENS4_13SM90_TMA_LOADENS4_14ComposedLayoutINS4_7SwizzleILi3ELi4ELi3EEENS4_18smem_ptr_flag_bitsILi8EEENSU_INS5_IJNSA_ILi8EEESI_EEENS5_IJSI_SC_EEEEEEEvNS4_8identityENS4_23SM90_TMA_LOAD_MULTICASTES1C_vS1D_EENS_8epilogue10collective6detail29Sm90TmaWarpSpecializedAdapterINS1H_15DefaultEpilogueISK_SL_SL_NS1G_6thread17LinearCombinationISK_Li1EffLNS1L_9ScaleType4KindE0ELNS_15FloatRoundStyleE2ESK_EENS1_15EpilogueDefaultEEEEEvvEEEEvNT_6ParamsE,"",@"SHT_CUDA_INFO"
	.sectionflags	@""
	.align	4


	//----- nvinfo : EIATTR_CUDA_API_VERSION
	.align		4
        /*0000*/ 	.byte	0x04, 0x37
        /*0002*/ 	.short	(.L_18 - .L_17)
.L_17:
        /*0004*/ 	.word	0x00000082


	//----- nvinfo : EIATTR_KPARAM_INFO
	.align		4
.L_18:
        /*0008*/ 	.byte	0x04, 0x17
        /*000a*/ 	.short	(.L_20 - .L_19)
.L_19:
        /*000c*/ 	.word	0x00000000
        /*0010*/ 	.short	0x0000
        /*0012*/ 	.short	0x0070
        /*0014*/ 	.byte	0x00, 0xf0, 0x01, 0x10


	//----- nvinfo : EIATTR_SPARSE_MMA_MASK
	.align		4
.L_20:
        /*0018*/ 	.byte	0x03, 0x50
        /*001a*/ 	.short	0x0000


	//----- nvinfo : EIATTR_MAXREG_COUNT
	.align		4
        /*001c*/ 	.byte	0x03, 0x1b
        /*001e*/ 	.short	0x00a8


	//----- nvinfo : EIATTR_NUM_BARRIERS
	.align		4
        /*0020*/ 	.byte	0x02, 0x4c
        /*0022*/ 	.byte	0x01
	.zero		1


	//----- nvinfo : EIATTR_MERCURY_ISA_VERSION
	.align		4
        /*0024*/ 	.byte	0x03, 0x5f
        /*0026*/ 	.short	0x0101


	//----- nvinfo : EIATTR_INT_WARP_WIDE_INSTR_OFFSETS
	.align		4
        /*0028*/ 	.byte	0x04, 0x31
        /*002a*/ 	.short	(.L_22 - .L_21)


	//   ....[0]....
.L_21:
        /*002c*/ 	.word	0x000006c0


	//   ....[1]....
        /*0030*/ 	.word	0x000006e0


	//   ....[2]....
        /*0034*/ 	.word	0x00000700


	//   ....[3]....
        /*0038*/ 	.word	0x00000790


	//   ....[4]....
        /*003c*/ 	.word	0x000007e0


	//   ....[5]....
        /*0040*/ 	.word	0x00000800


	//   ....[6]....
        /*0044*/ 	.word	0x00000950


	//   ....[7]....
        /*0048*/ 	.word	0x00000990


	//   ....[8]....
        /*004c*/ 	.word	0x00002660


	//----- nvinfo : EIATTR_COOP_GROUP_MASK_REGIDS
	.align		4
.L_22:
        /*0050*/ 	.byte	0x04, 0x29
        /*0052*/ 	.short	(.L_24 - .L_23)


	//   ....[0]....
.L_23:
        /*0054*/ 	.word	0xffffffff


	//   ....[1]....
        /*0058*/ 	.word	0xffffffff


	//   ....[2]....
        /*005c*/ 	.word	0xffffffff


	//   ....[3]....
        /*0060*/ 	.word	0xffffffff


	//   ....[4]....
        /*0064*/ 	.word	0xffffffff


	//   ....[5]....
        /*0068*/ 	.word	0xffffffff


	//   ....[6]....
        /*006c*/ 	.word	0xffffffff


	//----- nvinfo : EIATTR_COOP_GROUP_INSTR_OFFSETS
	.align		4
.L_24:
        /*0070*/ 	.byte	0x04, 0x28
        /*0072*/ 	.short	(.L_26 - .L_25)


	//   ....[0]....
.L_25:
        /*0074*/ 	.word	0x00000060


	//   ....[1]....
        /*0078*/ 	.word	0x00000070


	//   ....[2]....
        /*007c*/ 	.word	0x00000130


	//   ....[3]....
        /*0080*/ 	.word	0x000004b0


	//   ....[4]....
        /*0084*/ 	.word	0x000004f0


	//   ....[5]....
        /*0088*/ 	.word	0x00000570


	//   ....[6]....
        /*008c*/ 	.word	0x00000b40


	//----- nvinfo : EIATTR_REG_RECONFIG
	.align		4
.L_26:
        /*0090*/ 	.byte	0x01, 0x54
	.zero		2


	//----- nvinfo : EIATTR_MBARRIER_INSTR_OFFSETS
	.align		4
        /*0094*/ 	.byte	0x04, 0x39
        /*0096*/ 	.short	(.L_28 - .L_27)


	//   ....[0]....
.L_27:
        /*0098*/ 	.word	0x00000250
        /*009c*/ 	.word	0x000000ff
        /*00a0*/ 	.word	0x00000000
        /*00a4*/ 	.short	0x0100
        /*00a6*/ 	.byte	0x08
	.zero		1


	//   ....[1]....
        /*00a8*/ 	.word	0x00000260
        /*00ac*/ 	.word	0x000000ff
        /*00b0*/ 	.word	0x00000090
        /*00b4*/ 	.short	0x0100
        /*00b6*/ 	.byte	0x08
	.zero		1


	//   ....[2]....
        /*00b8*/ 	.word	0x00000270
        /*00bc*/ 	.word	0x000000ff
        /*00c0*/ 	.word	0x00000008
        /*00c4*/ 	.short	0x0100
        /*00c6*/ 	.byte	0x08
	.zero		1


	//   ....[3]....
        /*00c8*/ 	.word	0x00000280
        /*00cc*/ 	.word	0x000000ff
        /*00d0*/ 	.word	0x00000098
        /*00d4*/ 	.short	0x0100
        /*00d6*/ 	.byte	0x08
	.zero		1


	//   ....[4]....
        /*00d8*/ 	.word	0x00000290
        /*00dc*/ 	.word	0x000000ff
        /*00e0*/ 	.word	0x00000010
        /*00e4*/ 	.short	0x0100
        /*00e6*/ 	.byte	0x08
	.zero		1


	//   ....[5]....
        /*00e8*/ 	.word	0x000002a0
        /*00ec*/ 	.word	0x000000ff
        /*00f0*/ 	.word	0x000000a0
        /*00f4*/ 	.short	0x0100
        /*00f6*/ 	.byte	0x08
	.zero		1


	//   ....[6]....
        /*00f8*/ 	.word	0x000002b0
        /*00fc*/ 	.word	0x000000ff
        /*0100*/ 	.word	0x00000018
        /*0104*/ 	.short	0x0100
        /*0106*/ 	.byte	0x08
	.zero		1


	//   ....[7]....
        /*0108*/ 	.word	0x000002c0
        /*010c*/ 	.word	0x000000ff
        /*0110*/ 	.word	0x000000a8
        /*0114*/ 	.short	0x0100
        /*0116*/ 	.byte	0x08
	.zero		1


	//   ....[8]....
        /*0118*/ 	.word	0x000002d0
        /*011c*/ 	.word	0x000000ff
        /*0120*/ 	.word	0x00000020
        /*0124*/ 	.short	0x0100
        /*0126*/ 	.byte	0x08
	.zero		1


	//   ....[9]....
        /*0128*/ 	.word	0x000002e0
        /*012c*/ 	.word	0x000000ff
        /*0130*/ 	.word	0x000000b0
        /*0134*/ 	.short	0x0100
        /*0136*/ 	.byte	0x08
	.zero		1


	//   ....[10]....
        /*0138*/ 	.word	0x000002f0
        /*013c*/ 	.word	0x000000ff
        /*0140*/ 	.word	0x00000028
        /*0144*/ 	.short	0x0100
        /*0146*/ 	.byte	0x08
	.zero		1


	//   ....[11]....
        /*0148*/ 	.word	0x00000300
        /*014c*/ 	.word	0x000000ff
        /*0150*/ 	.word	0x000000b8
        /*0154*/ 	.short	0x0100
        /*0156*/ 	.byte	0x08
	.zero		1


	//   ....[12]....
        /*0158*/ 	.word	0x00000310
        /*015c*/ 	.word	0x000000ff
        /*0160*/ 	.word	0x00000030
        /*0164*/ 	.short	0x0100
        /*0166*/ 	.byte	0x08
	.zero		1


	//   ....[13]....
        /*0168*/ 	.word	0x00000320
        /*016c*/ 	.word	0x000000ff
        /*0170*/ 	.word	0x000000c0
        /*0174*/ 	.short	0x0100
        /*0176*/ 	.byte	0x08
	.zero		1


	//   ....[14]....
        /*0178*/ 	.word	0x00000330
        /*017c*/ 	.word	0x000000ff
        /*0180*/ 	.word	0x00000038
        /*0184*/ 	.short	0x0100
        /*0186*/ 	.byte	0x08
	.zero		1


	//   ....[15]....
        /*0188*/ 	.word	0x00000340
        /*018c*/ 	.word	0x000000ff
        /*0190*/ 	.word	0x000000c8
        /*0194*/ 	.short	0x0100
        /*0196*/ 	.byte	0x08
	.zero		1


	//   ....[16]....
        /*0198*/ 	.word	0x00000350
        /*019c*/ 	.word	0x000000ff
        /*01a0*/ 	.word	0x00000040
        /*01a4*/ 	.short	0x0100
        /*01a6*/ 	.byte	0x08
	.zero		1


	//   ....[17]....
        /*01a8*/ 	.word	0x00000360
        /*01ac*/ 	.word	0x000000ff
        /*01b0*/ 	.word	0x000000d0
        /*01b4*/ 	.short	0x0100
        /*01b6*/ 	.byte	0x08
	.zero		1


	//   ....[18]....
        /*01b8*/ 	.word	0x00000370
        /*01bc*/ 	.word	0x000000ff
        /*01c0*/ 	.word	0x00000048
        /*01c4*/ 	.short	0x0100
        /*01c6*/ 	.byte	0x08
	.zero		1


	//   ....[19]....
        /*01c8*/ 	.word	0x00000380
        /*01cc*/ 	.word	0x000000ff
        /*01d0*/ 	.word	0x000000d8
        /*01d4*/ 	.short	0x0100
        /*01d6*/ 	.byte	0x08
	.zero		1


	//   ....[20]....
        /*01d8*/ 	.word	0x00000390
        /*01dc*/ 	.word	0x000000ff
        /*01e0*/ 	.word	0x00000050
        /*01e4*/ 	.short	0x0100
        /*01e6*/ 	.byte	0x08
	.zero		1


	//   ....[21]....
        /*01e8*/ 	.word	0x000003a0
        /*01ec*/ 	.word	0x000000ff
        /*01f0*/ 	.word	0x000000e0
        /*01f4*/ 	.short	0x0100
        /*01f6*/ 	.byte	0x08
	.zero		1


	//   ....[22]....
        /*01f8*/ 	.word	0x000003b0
        /*01fc*/ 	.word	0x000000ff
        /*0200*/ 	.word	0x00000058
        /*0204*/ 	.short	0x0100
        /*0206*/ 	.byte	0x08
	.zero		1


	//   ....[23]....
        /*0208*/ 	.word	0x000003c0
        /*020c*/ 	.word	0x000000ff
        /*0210*/ 	.word	0x000000e8
        /*0214*/ 	.short	0x0100
        /*0216*/ 	.byte	0x08
	.zero		1


	//   ....[24]....
        /*0218*/ 	.word	0x000003d0
        /*021c*/ 	.word	0x000000ff
        /*0220*/ 	.word	0x00000060
        /*0224*/ 	.short	0x0100
        /*0226*/ 	.byte	0x08
	.zero		1


	//   ....[25]....
        /*0228*/ 	.word	0x000003e0
        /*022c*/ 	.word	0x000000ff
        /*0230*/ 	.word	0x000000f0
        /*0234*/ 	.short	0x0100
        /*0236*/ 	.byte	0x08
	.zero		1


	//   ....[26]....
        /*0238*/ 	.word	0x000003f0
        /*023c*/ 	.word	0x000000ff
        /*0240*/ 	.word	0x00000068
        /*0244*/ 	.short	0x0100
        /*0246*/ 	.byte	0x08
	.zero		1


	//   ....[27]....
        /*0248*/ 	.word	0x00000400
        /*024c*/ 	.word	0x000000ff
        /*0250*/ 	.word	0x000000f8
        /*0254*/ 	.short	0x0100
        /*0256*/ 	.byte	0x08
	.zero		1


	//   ....[28]....
        /*0258*/ 	.word	0x00000410
        /*025c*/ 	.word	0x000000ff
        /*0260*/ 	.word	0x00000070
        /*0264*/ 	.short	0x0100
        /*0266*/ 	.byte	0x08
	.zero		1


	//   ....[29]....
        /*0268*/ 	.word	0x00000420
        /*026c*/ 	.word	0x000000ff
        /*0270*/ 	.word	0x00000100
        /*0274*/ 	.short	0x0100
        /*0276*/ 	.byte	0x08
	.zero		1


	//   ....[30]....
        /*0278*/ 	.word	0x00000430
        /*027c*/ 	.word	0x000000ff
        /*0280*/ 	.word	0x00000078
        /*0284*/ 	.short	0x0100
        /*0286*/ 	.byte	0x08
	.zero		1


	//   ....[31]....
        /*0288*/ 	.word	0x00000440
        /*028c*/ 	.word	0x000000ff
        /*0290*/ 	.word	0x00000108
        /*0294*/ 	.short	0x0100
        /*0296*/ 	.byte	0x08
	.zero		1


	//   ....[32]....
        /*0298*/ 	.word	0x00000450
        /*029c*/ 	.word	0x000000ff
        /*02a0*/ 	.word	0x00000080
        /*02a4*/ 	.short	0x0100
        /*02a6*/ 	.byte	0x08
	.zero		1


	//   ....[33]....
        /*02a8*/ 	.word	0x00000460
        /*02ac*/ 	.word	0x000000ff
        /*02b0*/ 	.word	0x00000110
        /*02b4*/ 	.short	0x0100
        /*02b6*/ 	.byte	0x08
	.zero		1


	//   ....[34]....
        /*02b8*/ 	.word	0x00000470
        /*02bc*/ 	.word	0x000000ff
        /*02c0*/ 	.word	0x00000088
        /*02c4*/ 	.short	0x0100
        /*02c6*/ 	.byte	0x08
	.zero		1


	//   ....[35]....
        /*02c8*/ 	.word	0x00000480
        /*02cc*/ 	.word	0x000000ff
        /*02d0*/ 	.word	0x00000118
        /*02d4*/ 	.short	0x0100
        /*02d6*/ 	.byte	0x08
	.zero		1


	//   ....[36]....
        /*02d8*/ 	.word	0x000009c0
        /*02dc*/ 	.word	0x000000ff
        /*02e0*/ 	.word	0x00000150
        /*02e4*/ 	.short	0x0100
        /*02e6*/ 	.byte	0x08
	.zero		1


	//   ....[37]....
        /*02e8*/ 	.word	0x00000a50
        /*02ec*/ 	.word	0x000000ff
        /*02f0*/ 	.word	0x00000158
        /*02f4*/ 	.short	0x0100
        /*02f6*/ 	.byte	0x08
	.zero		1


	//   ....[38]....
        /*02f8*/ 	.word	0x00000ac0
        /*02fc*/ 	.word	0x000000ff
        /*0300*/ 	.word	0x00000130
        /*0304*/ 	.short	0x0100
        /*0306*/ 	.byte	0x09
	.zero		1


	//   ....[39]....
        /*0308*/ 	.word	0x00000ad0
        /*030c*/ 	.word	0x000000ff
        /*0310*/ 	.word	0x00000138
        /*0314*/ 	.short	0x0100
        /*0316*/ 	.byte	0x09
	.zero		1


	//   ....[40]....
        /*0318*/ 	.word	0x00000ae0
        /*031c*/ 	.word	0x000000ff
        /*0320*/ 	.word	0x00000140
        /*0324*/ 	.short	0x0100
        /*0326*/ 	.byte	0x09
	.zero		1


	//   ....[41]....
        /*0328*/ 	.word	0x00000af0
        /*032c*/ 	.word	0x000000ff
        /*0330*/ 	.word	0x00000148
        /*0334*/ 	.short	0x0100
        /*0336*/ 	.byte	0x09
	.zero		1


	//   ....[42]....
        /*0338*/ 	.word	0x000018d0
        /*033c*/ 	.word	0x000000ff
        /*0340*/ 	.word	0xfffffff8
        /*0344*/ 	.short	0x010a
        /*0346*/ 	.byte	0x0b
	.zero		1


	//   ....[43]....
        /*0348*/ 	.word	0x00001aa0
        /*034c*/ 	.word	0x000000ff
        /*0350*/ 	.word	0x00000000
        /*0354*/ 	.short	0x010a
        /*0356*/ 	.byte	0x06
	.zero		1


	//   ....[44]....
        /*0358*/ 	.word	0x00001ae0
        /*035c*/ 	.word	0x000000ff
        /*0360*/ 	.word	0x00000000
        /*0364*/ 	.short	0x010a
        /*0366*/ 	.byte	0x06
	.zero		1


	//   ....[45]....
        /*0368*/ 	.word	0x00001f90
        /*036c*/ 	.word	0x000000ff
        /*0370*/ 	.word	0x00000000
        /*0374*/ 	.short	0x010a
        /*0376*/ 	.byte	0x10
	.zero		1


	//   ....[46]....
        /*0378*/ 	.word	0x00001fd0
        /*037c*/ 	.word	0x000000ff
        /*0380*/ 	.word	0x00000000
        /*0384*/ 	.short	0x010a
        /*0386*/ 	.byte	0x10
	.zero		1


	//   ....[47]....
        /*0388*/ 	.word	0x00002370
        /*038c*/ 	.word	0x00000014
        /*0390*/ 	.word	0x00000000
        /*0394*/ 	.short	0x0101
        /*0396*/ 	.byte	0x3f
	.zero		1


	//   ....[48]....
        /*0398*/ 	.word	0x000025f0
        /*039c*/ 	.word	0x00000013
        /*03a0*/ 	.word	0x00000000
        /*03a4*/ 	.short	0x0101
        /*03a6*/ 	.byte	0x17
	.zero		1


	//   ....[49]....
        /*03a8*/ 	.word	0x00002700
        /*03ac*/ 	.word	0x00000012
        /*03b0*/ 	.word	0x00000000
        /*03b4*/ 	.short	0x0101
        /*03b6*/ 	.byte	0x3f
	.zero		1


	//   ....[50]....
        /*03b8*/ 	.word	0x000027c0
        /*03bc*/ 	.word	0x000000ff
        /*03c0*/ 	.word	0x00000008
        /*03c4*/ 	.short	0x010a
        /*03c6*/ 	.byte	0x0b
	.zero		1


	//   ....[51]....
        /*03c8*/ 	.word	0x00003d60
        /*03cc*/ 	.word	0x00000004
        /*03d0*/ 	.word	0x00000000
        /*03d4*/ 	.short	0x0101
        /*03d6*/ 	.byte	0x17
	.zero		1


	//   ....[52]....
        /*03d8*/ 	.word	0x00004690
        /*03dc*/ 	.word	0x00000014
        /*03e0*/ 	.word	0x00000090
        /*03e4*/ 	.short	0x010a
        /*03e6*/ 	.byte	0x3f
	.zero		1


	//   ....[53]....
        /*03e8*/ 	.word	0x00004a30
        /*03ec*/ 	.word	0x00000006
        /*03f0*/ 	.word	0x00000158
        /*03f4*/ 	.short	0x0101
        /*03f6*/ 	.byte	0x3f
	.zero		1


	//   ....[54]....
        /*03f8*/ 	.word	0x000051b0
        /*03fc*/ 	.word	0x00000005
        /*0400*/ 	.word	0x00000000
        /*0404*/ 	.short	0x010a
        /*0406*/ 	.byte	0x3f
	.zero		1


	//   ....[55]....
        /*0408*/ 	.word	0x00005230
        /*040c*/ 	.word	0x00000007
        /*0410*/ 	.word	0x00000000
        /*0414*/ 	.short	0x010a
        /*0416*/ 	.byte	0x3f
	.zero		1


	//   ....[56]....
        /*0418*/ 	.word	0x000052c0
        /*041c*/ 	.word	0x00000006
        /*0420*/ 	.word	0x00000000
        /*0424*/ 	.short	0x010a
        /*0426*/ 	.byte	0x3f
	.zero		1


	//   ....[57]....
        /*0428*/ 	.word	0x00005350
        /*042c*/ 	.word	0x00000007
        /*0430*/ 	.word	0x00000000
        /*0434*/ 	.short	0x010a
        /*0436*/ 	.byte	0x3f
	.zero		1


	//   ....[58]....
        /*0438*/ 	.word	0x000053e0
        /*043c*/ 	.word	0x00000006
        /*0440*/ 	.word	0x00000000
        /*0444*/ 	.short	0x010a
        /*0446*/ 	.byte	0x3f
	.zero		1


	//   ....[59]....
        /*0448*/ 	.word	0x00005470
        /*044c*/ 	.word	0x00000007
        /*0450*/ 	.word	0x00000000
        /*0454*/ 	.short	0x010a
        /*0456*/ 	.byte	0x3f
	.zero		1


	//   ....[60]....
        /*0458*/ 	.word	0x00005500
        /*045c*/ 	.word	0x00000006
        /*0460*/ 	.word	0x00000000
        /*0464*/ 	.short	0x010a
        /*0466*/ 	.byte	0x3f
	.zero		1


	//   ....[61]....
        /*0468*/ 	.word	0x00005590
        /*046c*/ 	.word	0x00000007
        /*0470*/ 	.word	0x00000000
        /*0474*/ 	.short	0x010a
        /*0476*/ 	.byte	0x3f
	.zero		1


	//   ....[62]....
        /*0478*/ 	.word	0x00005620
        /*047c*/ 	.word	0x00000006
        /*0480*/ 	.word	0x00000000
        /*0484*/ 	.short	0x010a
        /*0486*/ 	.byte	0x3f
	.zero		1


	//   ....[63]....
        /*0488*/ 	.word	0x000056b0
        /*048c*/ 	.word	0x00000007
        /*0490*/ 	.word	0x00000000
        /*0494*/ 	.short	0x010a
        /*0496*/ 	.byte	0x3f
	.zero		1


	//   ....[64]....
        /*0498*/ 	.word	0x00005740
        /*049c*/ 	.word	0x00000006
        /*04a0*/ 	.word	0x00000000
        /*04a4*/ 	.short	0x010a
        /*04a6*/ 	.byte	0x3f
	.zero		1


	//   ....[65]....
        /*04a8*/ 	.word	0x000057d0
        /*04ac*/ 	.word	0x00000007
        /*04b0*/ 	.word	0x00000000
        /*04b4*/ 	.short	0x010a
        /*04b6*/ 	.byte	0x3f
	.zero		1


	//   ....[66]....
        /*04b8*/ 	.word	0x00005860
        /*04bc*/ 	.word	0x00000006
        /*04c0*/ 	.word	0x00000000
        /*04c4*/ 	.short	0x010a
        /*04c6*/ 	.byte	0x3f
	.zero		1


	//   ....[67]....
        /*04c8*/ 	.word	0x000058f0
        /*04cc*/ 	.word	0x00000007
        /*04d0*/ 	.word	0x00000000
        /*04d4*/ 	.short	0x010a
        /*04d6*/ 	.byte	0x3f
	.zero		1


	//   ....[68]....
        /*04d8*/ 	.word	0x00005980
        /*04dc*/ 	.word	0x00000006
        /*04e0*/ 	.word	0x00000000
        /*04e4*/ 	.short	0x010a
        /*04e6*/ 	.byte	0x3f
	.zero		1


	//   ....[69]....
        /*04e8*/ 	.word	0x00005a10
        /*04ec*/ 	.word	0x00000007
        /*04f0*/ 	.word	0x00000000
        /*04f4*/ 	.short	0x010a
        /*04f6*/ 	.byte	0x3f
	.zero		1


	//   ....[70]....
        /*04f8*/ 	.word	0x00005aa0
        /*04fc*/ 	.word	0x00000006
        /*0500*/ 	.word	0x00000000
        /*0504*/ 	.short	0x010a
        /*0506*/ 	.byte	0x3f
	.zero		1


	//   ....[71]....
        /*0508*/ 	.word	0x00005b30
        /*050c*/ 	.word	0x00000003
        /*0510*/ 	.word	0x00000000
        /*0514*/ 	.short	0x010a
        /*0516*/ 	.byte	0x3f
	.zero		1


	//   ....[72]....
        /*0518*/ 	.word	0x00005ba0
        /*051c*/ 	.word	0x00000013
        /*0520*/ 	.word	0xfffffff8
        /*0524*/ 	.short	0x010a
        /*0526*/ 	.byte	0x3f
	.zero		1


	//   ....[73]....
        /*0528*/ 	.word	0x00005c00
        /*052c*/ 	.word	0x00000013
        /*0530*/ 	.word	0x00000000
        /*0534*/ 	.short	0x010a
        /*0536*/ 	.byte	0x3f
	.zero		1


	//   ....[74]....
        /*0538*/ 	.word	0x00005c60
        /*053c*/ 	.word	0x00000015
        /*0540*/ 	.word	0x00000000
        /*0544*/ 	.short	0x010a
        /*0546*/ 	.byte	0x3f
	.zero		1


	//   ....[75]....
        /*0548*/ 	.word	0x00005cc0
        /*054c*/ 	.word	0x00000013
        /*0550*/ 	.word	0x00000008
        /*0554*/ 	.short	0x010a
        /*0556*/ 	.byte	0x3f
	.zero		1


	//   ....[76]....
        /*0558*/ 	.word	0x00005d90
        /*055c*/ 	.word	0x00000014
        /*0560*/ 	.word	0x00000090
        /*0564*/ 	.short	0x010a
        /*0566*/ 	.byte	0x3f
	.zero		1


	//   ....[77]....
        /*0568*/ 	.word	0x00005e70
        /*056c*/ 	.word	0x00000005
        /*0570*/ 	.word	0x00000000
        /*0574*/ 	.short	0x010a
        /*0576*/ 	.byte	0x3f
	.zero		1


	//   ....[78]....
        /*0578*/ 	.word	0x00005ec0
        /*057c*/ 	.word	0x00000007
        /*0580*/ 	.word	0x00000000
        /*0584*/ 	.short	0x010a
        /*0586*/ 	.byte	0x3f
	.zero		1


	//   ....[79]....
        /*0588*/ 	.word	0x00005f10
        /*058c*/ 	.word	0x00000006
        /*0590*/ 	.word	0x00000000
        /*0594*/ 	.short	0x010a
        /*0596*/ 	.byte	0x3f
	.zero		1


	//   ....[80]....
        /*0598*/ 	.word	0x00005f60
        /*059c*/ 	.word	0x00000007
        /*05a0*/ 	.word	0x00000000
        /*05a4*/ 	.short	0x010a
        /*05a6*/ 	.byte	0x3f
	.zero		1


	//   ....[81]....
        /*05a8*/ 	.word	0x00005fb0
        /*05ac*/ 	.word	0x00000006
        /*05b0*/ 	.word	0x00000000
        /*05b4*/ 	.short	0x010a
        /*05b6*/ 	.byte	0x3f
	.zero		1


	//   ....[82]....
        /*05b8*/ 	.word	0x00006000
        /*05bc*/ 	.word	0x00000007
        /*05c0*/ 	.word	0x00000000
        /*05c4*/ 	.short	0x010a
        /*05c6*/ 	.byte	0x3f
	.zero		1


	//   ....[83]....
        /*05c8*/ 	.word	0x00006050
        /*05cc*/ 	.word	0x00000006
        /*05d0*/ 	.word	0x00000000
        /*05d4*/ 	.short	0x010a
        /*05d6*/ 	.byte	0x3f
	.zero		1


	//   ....[84]....
        /*05d8*/ 	.word	0x000060a0
        /*05dc*/ 	.word	0x00000007
        /*05e0*/ 	.word	0x00000000
        /*05e4*/ 	.short	0x010a
        /*05e6*/ 	.byte	0x3f
	.zero		1


	//   ....[85]....
        /*05e8*/ 	.word	0x000060f0
        /*05ec*/ 	.word	0x00000006
        /*05f0*/ 	.word	0x00000000
        /*05f4*/ 	.short	0x010a
        /*05f6*/ 	.byte	0x3f
	.zero		1


	//   ....[86]....
        /*05f8*/ 	.word	0x00006140
        /*05fc*/ 	.word	0x00000007
        /*0600*/ 	.word	0x00000000
        /*0604*/ 	.short	0x010a
        /*0606*/ 	.byte	0x3f
	.zero		1


	//   ....[87]....
        /*0608*/ 	.word	0x00006190
        /*060c*/ 	.word	0x00000006
        /*0610*/ 	.word	0x00000000
        /*0614*/ 	.short	0x010a
        /*0616*/ 	.byte	0x3f
	.zero		1


	//   ....[88]....
        /*0618*/ 	.word	0x000061e0
        /*061c*/ 	.word	0x00000007
        /*0620*/ 	.word	0x00000000
        /*0624*/ 	.short	0x010a
        /*0626*/ 	.byte	0x3f
	.zero		1


	//   ....[89]....
        /*0628*/ 	.word	0x00006230
        /*062c*/ 	.word	0x00000006
        /*0630*/ 	.word	0x00000000
        /*0634*/ 	.short	0x010a
        /*0636*/ 	.byte	0x3f
	.zero		1


	//   ....[90]....
        /*0638*/ 	.word	0x00006280
        /*063c*/ 	.word	0x00000007
        /*0640*/ 	.word	0x00000000
        /*0644*/ 	.short	0x010a
        /*0646*/ 	.byte	0x3f
	.zero		1


	//   ....[91]....
        /*0648*/ 	.word	0x000062d0
        /*064c*/ 	.word	0x00000006
        /*0650*/ 	.word	0x00000000
        /*0654*/ 	.short	0x010a
        /*0656*/ 	.byte	0x3f
	.zero		1


	//   ....[92]....
        /*0658*/ 	.word	0x00006320
        /*065c*/ 	.word	0x00000007
        /*0660*/ 	.word	0x00000000
        /*0664*/ 	.short	0x010a
        /*0666*/ 	.byte	0x3f
	.zero		1


	//   ....[93]....
        /*0668*/ 	.word	0x00006370
        /*066c*/ 	.word	0x00000006
        /*0670*/ 	.word	0x00000000
        /*0674*/ 	.short	0x010a
        /*0676*/ 	.byte	0x3f
	.zero		1


	//----- nvinfo : EIATTR_NUM_MBARRIERS
	.align		4
.L_28:
        /*0678*/ 	.byte	0x03, 0x38
        /*067a*/ 	.short	0x002a


	//----- nvinfo : EIATTR_EXIT_INSTR_OFFSETS
	.align		4
        /*067c*/ 	.byte	0x04, 0x1c
        /*067e*/ 	.short	(.L_30 - .L_29)


	//   ....[0]....
.L_29:
        /*0680*/ 	.word	0x00001590


	//   ....[1]....
        /*0684*/ 	.word	0x000015f0


	//   ....[2]....
        /*0688*/ 	.word	0x00004370


	//   ....[3]....
        /*068c*/ 	.word	0x000043a0


	//   ....[4]....
        /*0690*/ 	.word	0x00005b80


	//----- nvinfo : EIATTR_MAX_THREADS
	.align		4
.L_30:
        /*0694*/ 	.byte	0x04, 0x05
        /*0696*/ 	.short	(.L_32 - .L_31)
.L_31:
        /*0698*/ 	.word	0x00000180
        /*069c*/ 	.word	0x00000001
        /*06a0*/ 	.word	0x00000001


	//----- nvinfo : EIATTR_CRS_STACK_SIZE
	.align		4
.L_32:
        /*06a4*/ 	.byte	0x04, 0x1e
        /*06a6*/ 	.short	(.L_34 - .L_33)
.L_33:
        /*06a8*/ 	.word	0x00000000


	//----- nvinfo : EIATTR_CBANK_PARAM_SIZE
	.align		4
.L_34:
        /*06ac*/ 	.byte	0x03, 0x19
        /*06ae*/ 	.short	0x0470


	//----- nvinfo : EIATTR_PARAM_CBANK
	.align		4
        /*06b0*/ 	.byte	0x04, 0x0a
        /*06b2*/ 	.short	(.L_36 - .L_35)
	.align		4
.L_35:
        /*06b4*/ 	.word	index@(.nv.constant0._ZN7cutlass13device_kernelINS_4gemm6kernel13GemmUniversalIN4cute5tupleIJiiiiEEENS1_10collective13CollectiveMmaINS1_37MainloopSm90TmaGmmaWarpSpecializedFP8ILi18ENS5_IJNS4_1CILi2EEENSA_ILi1EEESC_EEENS1_32KernelTmaWarpSpecializedPingpongEEENS5_IJNSA_ILi64EEENSA_ILi32EEENSA_ILi128EEEEEENS_12float_e4m3_tENS5_IJlSC_lEEESK_SL_NS4_8TiledMMAINS4_8MMA_AtomIJNS4_4SM904GMMA30MMA_64x32x32_F32E4M3E4M3_SS_TNILNSP_7ScaleInE1ELSR_1EEEEEENS4_6LayoutINS5_IJSC_SC_SC_EEENS5_IJNSA_ILi0EEESW_SW_EEEEENS5_IJNS4_10UnderscoreESZ_SZ_EEEEENS4_13SM90_TMA_LOADENS4_14ComposedLayoutINS4_7SwizzleILi3ELi4ELi3EEENS4_18smem_ptr_flag_bitsILi8EEENSU_INS5_IJNSA_ILi8EEESI_EEENS5_IJSI_SC_EEEEEEEvNS4_8identityENS4_23SM90_TMA_LOAD_MULTICASTES1C_vS1D_EENS_8epilogue10collective6detail29Sm90TmaWarpSpecializedAdapterINS1H_15DefaultEpilogueISK_SL_SL_NS1G_6thread17LinearCombinationISK_Li1EffLNS1L_9ScaleType4KindE0ELNS_15FloatRoundStyleE2ESK_EENS1_15EpilogueDefaultEEEEEvvEEEEvNT_6ParamsE)
        /*06b8*/ 	.short	0x0210
        /*06ba*/ 	.short	0x0470


	//----- nvinfo : EIATTR_SW_WAR
	.align		4
.L_36:
        /*06bc*/ 	.byte	0x04, 0x36
        /*06be*/ 	.short	(.L_38 - .L_37)
.L_37:
        /*06c0*/ 	.word	0x00000008
.L_38:


//--------------------- .nv.callgraph             --------------------------
	.section	.nv.callgraph,"",@"SHT_CUDA_CALLGRAPH"
	.align	4
	.sectionentsize	8
	.align		4
        /*0000*/ 	.word	0x00000000
	.align		4
        /*0004*/ 	.word	0xffffffff
	.align		4
        /*0008*/ 	.word	0x00000000
	.align		4
        /*000c*/ 	.word	0xfffffffe
	.align		4
        /*0010*/ 	.word	0x00000000
	.align		4
        /*0014*/ 	.word	0xfffffffd
	.align		4
        /*0018*/ 	.word	0x00000000
	.align		4
        /*001c*/ 	.word	0xfffffffc


//--------------------- .nv.constant4             --------------------------
	.section	.nv.constant4,"a",@progbits
	.align	8
	.align		8
.nv.constant4:
        /*0000*/ 	.dword	_ZN40_INTERNAL_74ba14b7_4_k_cu_d453b5ae_109344cuda3std3__45__cpo5beginE
	.align		8
        /*0008*/ 	.dword	_ZN40_INTERNAL_74ba14b7_4_k_cu_d453b5ae_109344cuda3std3__45__cpo3endE
	.align		8
        /*0010*/ 	.dword	_ZN40_INTERNAL_74ba14b7_4_k_cu_d453b5ae_109344cuda3std3__45__cpo6cbeginE
	.align		8
        /*0018*/ 	.dword	_ZN40_INTERNAL_74ba14b7_4_k_cu_d453b5ae_109344cuda3std3__45__cpo4cendE
	.align		8
        /*0020*/ 	.dword	_ZN40_INTERNAL_74ba14b7_4_k_cu_d453b5ae_109344cuda3std3__442_GLOBAL__N__74ba14b7_4_k_cu_d453b5ae_109346ignoreE
	.align		8
        /*0028*/ 	.dword	_ZN40_INTERNAL_74ba14b7_4_k_cu_d453b5ae_109344cuda3std3__419piecewise_constructE
	.align		8
        /*0030*/ 	.dword	_ZN40_INTERNAL_74ba14b7_4_k_cu_d453b5ae_109344cuda3std3__48in_placeE
	.align		8
        /*0038*/ 	.dword	_ZN40_INTERNAL_74ba14b7_4_k_cu_d453b5ae_109344cuda3std6ranges3__45__cpo4swapE
	.align		8
        /*0040*/ 	.dword	_ZN40_INTERNAL_74ba14b7_4_k_cu_d453b5ae_109344cuda3std6ranges3__45__cpo9iter_moveE
	.align		8
        /*0048*/ 	.dword	_ZN40_INTERNAL_74ba14b7_4_k_cu_d453b5ae_109344cute7productE
	.align		8
        /*0050*/ 	.dword	_ZN40_INTERNAL_74ba14b7_4_k_cu_d453b5ae_109344cute1_E


//--------------------- .text._ZN7cutlass13device_kernelINS_4gemm6kernel13GemmUniversalIN4cute5tupleIJiiiiEEENS1_10collective13CollectiveMmaINS1_37MainloopSm90TmaGmmaWarpSpecializedFP8ILi18ENS5_IJNS4_1CILi2EEENSA_ILi1EEESC_EEENS1_32KernelTmaWarpSpecializedPingpongEEENS5_IJNSA_ILi64EEENSA_ILi32EEENSA_ILi128EEEEEENS_12float_e4m3_tENS5_IJlSC_lEEESK_SL_NS4_8TiledMMAINS4_8MMA_AtomIJNS4_4SM904GMMA30MMA_64x32x32_F32E4M3E4M3_SS_TNILNSP_7ScaleInE1ELSR_1EEEEEENS4_6LayoutINS5_IJSC_SC_SC_EEENS5_IJNSA_ILi0EEESW_SW_EEEEENS5_IJNS4_10UnderscoreESZ_SZ_EEEEENS4_13SM90_TMA_LOADENS4_14ComposedLayoutINS4_7SwizzleILi3ELi4ELi3EEENS4_18smem_ptr_flag_bitsILi8EEENSU_INS5_IJNSA_ILi8EEESI_EEENS5_IJSI_SC_EEEEEEEvNS4_8identityENS4_23SM90_TMA_LOAD_MULTICASTES1C_vS1D_EENS_8epilogue10collective6detail29Sm90TmaWarpSpecializedAdapterINS1H_15DefaultEpilogueISK_SL_SL_NS1G_6thread17LinearCombinationISK_Li1EffLNS1L_9ScaleType4KindE0ELNS_15FloatRoundStyleE2ESK_EENS1_15EpilogueDefaultEEEEEvvEEEEvNT_6ParamsE --------------------------
	.section	.text._ZN7cutlass13device_kernelINS_4gemm6kernel13GemmUniversalIN4cute5tupleIJiiiiEEENS1_10collective13CollectiveMmaINS1_37MainloopSm90TmaGmmaWarpSpecializedFP8ILi18ENS5_IJNS4_1CILi2EEENSA_ILi1EEESC_EEENS1_32KernelTmaWarpSpecializedPingpongEEENS5_IJNSA_ILi64EEENSA_ILi32EEENSA_ILi128EEEEEENS_12float_e4m3_tENS5_IJlSC_lEEESK_SL_NS4_8TiledMMAINS4_8MMA_AtomIJNS4_4SM904GMMA30MMA_64x32x32_F32E4M3E4M3_SS_TNILNSP_7ScaleInE1ELSR_1EEEEEENS4_6LayoutINS5_IJSC_SC_SC_EEENS5_IJNSA_ILi0EEESW_SW_EEEEENS5_IJNS4_10UnderscoreESZ_SZ_EEEEENS4_13SM90_TMA_LOADENS4_14ComposedLayoutINS4_7SwizzleILi3ELi4ELi3EEENS4_18smem_ptr_flag_bitsILi8EEENSU_INS5_IJNSA_ILi8EEESI_EEENS5_IJSI_SC_EEEEEEEvNS4_8identityENS4_23SM90_TMA_LOAD_MULTICASTES1C_vS1D_EENS_8epilogue10collective6detail29Sm90TmaWarpSpecializedAdapterINS1H_15DefaultEpilogueISK_SL_SL_NS1G_6thread17LinearCombinationISK_Li1EffLNS1L_9ScaleType4KindE0ELNS_15FloatRoundStyleE2ESK_EENS1_15EpilogueDefaultEEEEEvvEEEEvNT_6ParamsE,"ax",@progbits
	.align	128
.text._ZN7cutlass13device_kernelINS_4gemm6kernel13GemmUniversalIN4cute5tupleIJiiiiEEENS1_10collective13CollectiveMmaINS1_37MainloopSm90TmaGmmaWarpSpecializedFP8ILi18ENS5_IJNS4_1CILi2EEENSA_ILi1EEESC_EEENS1_32KernelTmaWarpSpecializedPingpongEEENS5_IJNSA_ILi64EEENSA_ILi32EEENSA_ILi128EEEEEENS_12float_e4m3_tENS5_IJlSC_lEEESK_SL_NS4_8TiledMMAINS4_8MMA_AtomIJNS4_4SM904GMMA30MMA_64x32x32_F32E4M3E4M3_SS_TNILNSP_7ScaleInE1ELSR_1EEEEEENS4_6LayoutINS5_IJSC_SC_SC_EEENS5_IJNSA_ILi0EEESW_SW_EEEEENS5_IJNS4_10UnderscoreESZ_SZ_EEEEENS4_13SM90_TMA_LOADENS4_14ComposedLayoutINS4_7SwizzleILi3ELi4ELi3EEENS4_18smem_ptr_flag_bitsILi8EEENSU_INS5_IJNSA_ILi8EEESI_EEENS5_IJSI_SC_EEEEEEEvNS4_8identityENS4_23SM90_TMA_LOAD_MULTICASTES1C_vS1D_EENS_8epilogue10collective6detail29Sm90TmaWarpSpecializedAdapterINS1H_15DefaultEpilogueISK_SL_SL_NS1G_6thread17LinearCombinationISK_Li1EffLNS1L_9ScaleType4KindE0ELNS_15FloatRoundStyleE2ESK_EENS1_15EpilogueDefaultEEEEEvvEEEEvNT_6ParamsE:
        .type           _ZN7cutlass13device_kernelINS_4gemm6kernel13GemmUniversalIN4cute5tupleIJiiiiEEENS1_10collective13CollectiveMmaINS1_37MainloopSm90TmaGmmaWarpSpecializedFP8ILi18ENS5_IJNS4_1CILi2EEENSA_ILi1EEESC_EEENS1_32KernelTmaWarpSpecializedPingpongEEENS5_IJNSA_ILi64EEENSA_ILi32EEENSA_ILi128EEEEEENS_12float_e4m3_tENS5_IJlSC_lEEESK_SL_NS4_8TiledMMAINS4_8MMA_AtomIJNS4_4SM904GMMA30MMA_64x32x32_F32E4M3E4M3_SS_TNILNSP_7ScaleInE1ELSR_1EEEEEENS4_6LayoutINS5_IJSC_SC_SC_EEENS5_IJNSA_ILi0EEESW_SW_EEEEENS5_IJNS4_10UnderscoreESZ_SZ_EEEEENS4_13SM90_TMA_LOADENS4_14ComposedLayoutINS4_7SwizzleILi3ELi4ELi3EEENS4_18smem_ptr_flag_bitsILi8EEENSU_INS5_IJNSA_ILi8EEESI_EEENS5_IJSI_SC_EEEEEEEvNS4_8identityENS4_23SM90_TMA_LOAD_MULTICASTES1C_vS1D_EENS_8epilogue10collective6detail29Sm90TmaWarpSpecializedAdapterINS1H_15DefaultEpilogueISK_SL_SL_NS1G_6thread17LinearCombinationISK_Li1EffLNS1L_9ScaleType4KindE0ELNS_15FloatRoundStyleE2ESK_EENS1_15EpilogueDefaultEEEEEvvEEEEvNT_6ParamsE,@function
        .size           _ZN7cutlass13device_kernelINS_4gemm6kernel13GemmUniversalIN4cute5tupleIJiiiiEEENS1_10collective13CollectiveMmaINS1_37MainloopSm90TmaGmmaWarpSpecializedFP8ILi18ENS5_IJNS4_1CILi2EEENSA_ILi1EEESC_EEENS1_32KernelTmaWarpSpecializedPingpongEEENS5_IJNSA_ILi64EEENSA_ILi32EEENSA_ILi128EEEEEENS_12float_e4m3_tENS5_IJlSC_lEEESK_SL_NS4_8TiledMMAINS4_8MMA_AtomIJNS4_4SM904GMMA30MMA_64x32x32_F32E4M3E4M3_SS_TNILNSP_7ScaleInE1ELSR_1EEEEEENS4_6LayoutINS5_IJSC_SC_SC_EEENS5_IJNSA_ILi0EEESW_SW_EEEEENS5_IJNS4_10UnderscoreESZ_SZ_EEEEENS4_13SM90_TMA_LOADENS4_14ComposedLayoutINS4_7SwizzleILi3ELi4ELi3EEENS4_18smem_ptr_flag_bitsILi8EEENSU_INS5_IJNSA_ILi8EEESI_EEENS5_IJSI_SC_EEEEEEEvNS4_8identityENS4_23SM90_TMA_LOAD_MULTICASTES1C_vS1D_EENS_8epilogue10collective6detail29Sm90TmaWarpSpecializedAdapterINS1H_15DefaultEpilogueISK_SL_SL_NS1G_6thread17LinearCombinationISK_Li1EffLNS1L_9ScaleType4KindE0ELNS_15FloatRoundStyleE2ESK_EENS1_15EpilogueDefaultEEEEEvvEEEEvNT_6ParamsE,(.L_x_141 - _ZN7cutlass13device_kernelINS_4gemm6kernel13GemmUniversalIN4cute5tupleIJiiiiEEENS1_10collective13CollectiveMmaINS1_37MainloopSm90TmaGmmaWarpSpecializedFP8ILi18ENS5_IJNS4_1CILi2EEENSA_ILi1EEESC_EEENS1_32KernelTmaWarpSpecializedPingpongEEENS5_IJNSA_ILi64EEENSA_ILi32EEENSA_ILi128EEEEEENS_12float_e4m3_tENS5_IJlSC_lEEESK_SL_NS4_8TiledMMAINS4_8MMA_AtomIJNS4_4SM904GMMA30MMA_64x32x32_F32E4M3E4M3_SS_TNILNSP_7ScaleInE1ELSR_1EEEEEENS4_6LayoutINS5_IJSC_SC_SC_EEENS5_IJNSA_ILi0EEESW_SW_EEEEENS5_IJNS4_10UnderscoreESZ_SZ_EEEEENS4_13SM90_TMA_LOADENS4_14ComposedLayoutINS4_7SwizzleILi3ELi4ELi3EEENS4_18smem_ptr_flag_bitsILi8EEENSU_INS5_IJNSA_ILi8EEESI_EEENS5_IJSI_SC_EEEEEEEvNS4_8identityENS4_23SM90_TMA_LOAD_MULTICASTES1C_vS1D_EENS_8epilogue10collective6detail29Sm90TmaWarpSpecializedAdapterINS1H_15DefaultEpilogueISK_SL_SL_NS1G_6thread17LinearCombinationISK_Li1EffLNS1L_9ScaleType4KindE0ELNS_15FloatRoundStyleE2ESK_EENS1_15EpilogueDefaultEEEEEvvEEEEvNT_6ParamsE)
        .other          _ZN7cutlass13device_kernelINS_4gemm6kernel13GemmUniversalIN4cute5tupleIJiiiiEEENS1_10collective13CollectiveMmaINS1_37MainloopSm90TmaGmmaWarpSpecializedFP8ILi18ENS5_IJNS4_1CILi2EEENSA_ILi1EEESC_EEENS1_32KernelTmaWarpSpecializedPingpongEEENS5_IJNSA_ILi64EEENSA_ILi32EEENSA_ILi128EEEEEENS_12float_e4m3_tENS5_IJlSC_lEEESK_SL_NS4_8TiledMMAINS4_8MMA_AtomIJNS4_4SM904GMMA30MMA_64x32x32_F32E4M3E4M3_SS_TNILNSP_7ScaleInE1ELSR_1EEEEEENS4_6LayoutINS5_IJSC_SC_SC_EEENS5_IJNSA_ILi0EEESW_SW_EEEEENS5_IJNS4_10UnderscoreESZ_SZ_EEEEENS4_13SM90_TMA_LOADENS4_14ComposedLayoutINS4_7SwizzleILi3ELi4ELi3EEENS4_18smem_ptr_flag_bitsILi8EEENSU_INS5_IJNSA_ILi8EEESI_EEENS5_IJSI_SC_EEEEEEEvNS4_8identityENS4_23SM90_TMA_LOAD_MULTICASTES1C_vS1D_EENS_8epilogue10collective6detail29Sm90TmaWarpSpecializedAdapterINS1H_15DefaultEpilogueISK_SL_SL_NS1G_6thread17LinearCombinationISK_Li1EffLNS1L_9ScaleType4KindE0ELNS_15FloatRoundStyleE2ESK_EENS1_15EpilogueDefaultEEEEEvvEEEEvNT_6ParamsE,@"STO_CUDA_ENTRY STV_DEFAULT"
_ZN7cutlass13device_kernelINS_4gemm6kernel13GemmUniversalIN4cute5tupleIJiiiiEEENS1_10collective13CollectiveMmaINS1_37MainloopSm90TmaGmmaWarpSpecializedFP8ILi18ENS5_IJNS4_1CILi2EEENSA_ILi1EEESC_EEENS1_32KernelTmaWarpSpecializedPingpongEEENS5_IJNSA_ILi64EEENSA_ILi32EEENSA_ILi128EEEEEENS_12float_e4m3_tENS5_IJlSC_lEEESK_SL_NS4_8TiledMMAINS4_8MMA_AtomIJNS4_4SM904GMMA30MMA_64x32x32_F32E4M3E4M3_SS_TNILNSP_7ScaleInE1ELSR_1EEEEEENS4_6LayoutINS5_IJSC_SC_SC_EEENS5_IJNSA_ILi0EEESW_SW_EEEEENS5_IJNS4_10UnderscoreESZ_SZ_EEEEENS4_13SM90_TMA_LOADENS4_14ComposedLayoutINS4_7SwizzleILi3ELi4ELi3EEENS4_18smem_ptr_flag_bitsILi8EEENSU_INS5_IJNSA_ILi8EEESI_EEENS5_IJSI_SC_EEEEEEEvNS4_8identityENS4_23SM90_TMA_LOAD_MULTICASTES1C_vS1D_EENS_8epilogue10collective6detail29Sm90TmaWarpSpecializedAdapterINS1H_15DefaultEpilogueISK_SL_SL_NS1G_6thread17LinearCombinationISK_Li1EffLNS1L_9ScaleType4KindE0ELNS_15FloatRoundStyleE2ESK_EENS1_15EpilogueDefaultEEEEEvvEEEEvNT_6ParamsE:
[----:B------:R-:W-:Y:S01]  /*0000*/  LDC R1, c[0x0][0x28] ;  /* 0x00000a00ff017b82 */ /* 0x000fe20000000800 */
[----:B------:R-:W0:Y:S01]  /*0010*/  S2R R12, SR_TID.X ;  /* 0x00000000000c7919 */ /* 0x000e220000002100 */
[----:B------:R-:W-:Y:S01]  /*0020*/  ELECT P0, URZ, PT ;  /* 0x00000000003f782f */ /* 0x000fe20003800000 */
[----:B------:R-:W-:Y:S01]  /*0030*/  BSSY B0, `(.L_x_0) ;  /* 0x000000f000007945 */ /* 0x000fe20003800000 */
[--C-:B0-----:R-:W-:Y:S02]  /*0040*/  SHF.R.U32.HI R0, RZ, 0x5, R12.reuse ;  /* 0x00000005ff007819 */ /* 0x101fe4000001160c */
[----:B------:R-:W-:-:S03]  /*0050*/  SHF.R.U32.HI R4, RZ, 0x7, R12 ;  /* 0x00000007ff047819 */ /* 0x000fc6000001160c */
[----:B------:R-:W0:Y:S04]  /*0060*/  SHFL.IDX PT, R2, R0, RZ, 0x1f ;  /* 0x00001fff00027589 */ /* 0x000e2800000e0000 */
[----:B------:R1:W2:Y:S01]  /*0070*/  SHFL.IDX PT, R5, R4, RZ, 0x1f ;  /* 0x00001fff04057589 */ /* 0x0002a200000e0000 */
[----:B0-----:R-:W-:-:S13]  /*0080*/  ISETP.NE.OR P0, PT, R2, RZ, !P0 ;  /* 0x000000ff0200720c */ /* 0x001fda0004705670 */
[----:B-12---:R-:W-:Y:S05]  /*0090*/  @P0 BRA `(.L_x_1) ;  /* 0x0000000000200947 */ /* 0x006fea0003800000 */
[----:B------:R-:W-:Y:S02]  /*00a0*/  ULDC.64 UR4, c[0x0][0x198] ;  /* 0x0000660000047ab9 */ /* 0x000fe40000000a00 */
[----:B------:R-:W-:Y:S02]  /*00b0*/  UIADD3 UR6, UP0, UR4, 0xf0, URZ ;  /* 0x000000f004067890 */ /* 0x000fe4000ff1e03f */
[----:B------:R-:W-:Y:S02]  /*00c0*/  UIADD3 UR4, UP1, UR4, 0x1f0, URZ ;  /* 0x000001f004047890 */ /* 0x000fe4000ff3e03f */
[----:B------:R-:W-:Y:S02]  /*00d0*/  UIADD3.X UR7, URZ, UR5, URZ, UP0, !UPT ;  /* 0x000000053f077290 */ /* 0x000fe400087fe43f */
[----:B------:R-:W-:-:S07]  /*00e0*/  UIADD3.X UR5, URZ, UR5, URZ, UP1, !UPT ;  /* 0x000000053f057290 */ /* 0x000fce0008ffe43f */
[----:B------:R0:W-:Y:S02]  /*00f0*/  UTMACCTL.PF [UR6] ;  /* 0x00000000060079b9 */ /* 0x0001e40008040000 */
[----:B------:R0:W-:Y:S02]  /*0100*/  UTMACCTL.PF [UR4] ;  /* 0x00000000040079b9 */ /* 0x0001e40008040000 */
[----:B0-----:R-:W-:Y:S01]  /*0110*/  NOP ;  /* 0x0000000000007918 */ /* 0x001fe20000000000 */
.L_x_1:
[----:B------:R-:W-:Y:S05]  /*0120*/  BSYNC B0 ;  /* 0x0000000000007941 */ /* 0x000fea0003800000 */
.L_x_0:
[----:B------:R-:W0:Y:S02]  /*0130*/  SHFL.IDX PT, R6, R0, RZ, 0x1f ;  /* 0x00001fff00067589 */ /* 0x000e2400000e0000 */
[----:B0-----:R-:W-:-:S13]  /*0140*/  ISETP.NE.AND P0, PT, R6, RZ, PT ;  /* 0x000000ff0600720c */ /* 0x001fda0003f05270 */
[----:B------:R-:W-:Y:S05]  /*0150*/  @P0 BRA `(.L_x_2) ;  /* 0x0000000000d40947 */ /* 0x000fea0003800000 */
[----:B------:R-:W-:Y:S01]  /*0160*/  ELECT P0, URZ, PT ;  /* 0x00000000003f782f */ /* 0x000fe20003800000 */
[----:B------:R-:W-:-:S12]  /*0170*/  BSSY B0, `(.L_x_2) ;  /* 0x0000033000007945 */ /* 0x000fd80003800000 */
[----:B------:R-:W-:Y:S05]  /*0180*/  @!P0 BRA `(.L_x_3) ;  /* 0x0000000000c48947 */ /* 0x000fea0003800000 */
[----:B------:R-:W0:Y:S01]  /*0190*/  S2UR UR8, SR_CgaCtaId ;  /* 0x00000000000879c3 */ /* 0x000e220000008800 */
[----:B------:R-:W-:Y:S01]  /*01a0*/  UMOV UR4, 0x400 ;  /* 0x0000040000047882 */ /* 0x000fe20000000000 */
[----:B------:R-:W-:Y:S01]  /*01b0*/  UMOV UR5, 0x1 ;  /* 0x0000000100057882 */ /* 0x000fe20000000000 */
[----:B------:R-:W-:Y:S02]  /*01c0*/  UMOV UR6, 0x2 ;  /* 0x0000000200067882 */ /* 0x000fe40000000000 */
[----:B------:R-:W-:-:S04]  /*01d0*/  UIADD3 UR6, -UR6, 0x100000, URZ ;  /* 0x0010000006067890 */ /* 0x000fc8000fffe13f */
[----:B------:R-:W-:Y:S02]  /*01e0*/  USHF.L.U32 UR7, UR6, 0xb, URZ ;  /* 0x0000000b06077899 */ /* 0x000fe4000800063f */
[----:B------:R-:W-:Y:S02]  /*01f0*/  USHF.L.U32 UR6, UR6, 0x1, URZ ;  /* 0x0000000106067899 */ /* 0x000fe4000800063f */
[----:B0-----:R-:W-:Y:S02]  /*0200*/  ULEA UR8, UR8, UR4, 0x18 ;  /* 0x0000000408087291 */ /* 0x001fe4000f8ec03f */
[----:B------:R-:W-:-:S04]  /*0210*/  UIADD3 UR4, -UR5, 0x100000, URZ ;  /* 0x0010000005047890 */ /* 0x000fc8000fffe13f */
[----:B------:R-:W-:Y:S02]  /*0220*/  USHF.L.U32 UR5, UR4, 0xb, URZ ;  /* 0x0000000b04057899 */ /* 0x000fe4000800063f */
[----:B------:R-:W-:Y:S01]  /*0230*/  USHF.L.U32 UR4, UR4, 0x1, URZ ;  /* 0x0000000104047899 */ /* 0x000fe2000800063f */
[----:B------:R-:W0:Y:S11]  /*0240*/  FENCE.VIEW.ASYNC.S ;  /* 0x00000000000073c6 */ /* 0x000e360000000000 */
[----:B0-----:R0:W1:Y:S01]  /*0250*/  SYNCS.EXCH.64 URZ, [UR8], UR4 ;  /* 0x00000004083f75b2 */ /* 0x0010620008000100 */
[----:B------:R0:W2:Y:S01]  /*0260*/  SYNCS.EXCH.64 URZ, [UR8+0x90], UR6 ;  /* 0x00009006083f75b2 */ /* 0x0000a20008000100 */
[----:B------:R0:W3:Y:S01]  /*0270*/  SYNCS.EXCH.64 URZ, [UR8+0x8], UR4 ;  /* 0x00000804083f75b2 */ /* 0x0000e20008000100 */
[----:B------:R0:W4:Y:S01]  /*0280*/  SYNCS.EXCH.64 URZ, [UR8+0x98], UR6 ;  /* 0x00009806083f75b2 */ /* 0x0001220008000100 */
[----:B------:R0:W0:Y:S01]  /*0290*/  SYNCS.EXCH.64 URZ, [UR8+0x10], UR4 ;  /* 0x00001004083f75b2 */ /* 0x0000220008000100 */
        /* <DEDUP_REMOVED lines=31> */
[----:B-1234-:R-:W-:Y:S01]  /*0490*/  NOP ;  /* 0x0000000000007918 */ /* 0x01efe20000000000 */
.L_x_3:
[----:B0-----:R-:W-:Y:S05]  /*04a0*/  BSYNC B0 ;  /* 0x0000000000007941 */ /* 0x001fea0003800000 */
.L_x_2:
[----:B------:R-:W0:Y:S01]  /*04b0*/  SHFL.IDX PT, R9, R0, RZ, 0x1f ;  /* 0x00001fff00097589 */ /* 0x000e2200000e0000 */
[----:B------:R-:W1:Y:S01]  /*04c0*/  S2UR UR13, SR_CTAID.X ;  /* 0x00000000000d79c3 */ /* 0x000e620000002500 */
[----:B------:R-:W-:Y:S02]  /*04d0*/  SHF.R.S32.HI R3, RZ, 0x1f, R12 ;  /* 0x0000001fff037819 */ /* 0x000fe4000001140c */
[----:B------:R-:W-:Y:S01]  /*04e0*/  ELECT P0, URZ, PT ;  /* 0x00000000003f782f */ /* 0x000fe20003800000 */
[----:B------:R-:W2:Y:S01]  /*04f0*/  SHFL.IDX PT, R8, R0, RZ, 0x1f ;  /* 0x00001fff00087589 */ /* 0x000ea200000e0000 */
[----:B------:R-:W-:Y:S01]  /*0500*/  ULDC UR4, c[0x0][0x150] ;  /* 0x0000540000047ab9 */ /* 0x000fe20000000800 */
[----:B------:R-:W-:Y:S02]  /*0510*/  LEA.HI R3, R3, R12, RZ, 0x7 ;  /* 0x0000000c03037211 */ /* 0x000fe400078f38ff */
[----:B------:R-:W-:Y:S01]  /*0520*/  ELECT P1, URZ, PT ;  /* 0x00000000003f782f */ /* 0x000fe20003820000 */
[----:B------:R-:W3:Y:S01]  /*0530*/  S2R R14, SR_CTAID.Y ;  /* 0x00000000000e7919 */ /* 0x000ee20000002600 */
[----:B------:R-:W4:Y:S01]  /*0540*/  LDC R11, c[0x0][0x140] ;  /* 0x00005000ff0b7b82 */ /* 0x000f220000000800 */
[----:B------:R-:W-:Y:S01]  /*0550*/  LOP3.LUT R3, R3, 0xffffff80, RZ, 0xc0, !PT ;  /* 0xffffff8003037812 */ /* 0x000fe200078ec0ff */
[----:B------:R-:W-:Y:S01]  /*0560*/  UMOV UR12, 0x80 ;  /* 0x00000080000c7882 */ /* 0x000fe20000000000 */
[----:B------:R-:W5:Y:S01]  /*0570*/  SHFL.IDX PT, R4, R4, RZ, 0x1f ;  /* 0x00001fff04047589 */ /* 0x000f6200000e0000 */
[----:B------:R-:W-:Y:S01]  /*0580*/  NOP ;  /* 0x0000000000007918 */ /* 0x000fe20000000000 */
[----:B------:R-:W-:Y:S01]  /*0590*/  NOP ;  /* 0x0000000000007918 */ /* 0x000fe20000000000 */
[----:B------:R-:W-:Y:S01]  /*05a0*/  IMAD.IADD R7, R12, 0x1, -R3 ;  /* 0x000000010c077824 */ /* 0x000fe200078e0a03 */
[C---:B------:R-:W-:Y:S01]  /*05b0*/  ISETP.NE.AND P4, PT, R5.reuse, RZ, PT ;  /* 0x000000ff0500720c */ /* 0x040fe20003f85270 */
[----:B------:R-:W5:Y:S01]  /*05c0*/  LDC R16, c[0x0][0x144] ;  /* 0x00005100ff107b82 */ /* 0x000f620000000800 */
[----:B------:R-:W-:-:S02]  /*05d0*/  VIADD R40, R5, 0xffffffff ;  /* 0xffffffff05287836 */ /* 0x000fc40000000000 */
[----:B------:R-:W-:-:S03]  /*05e0*/  SHF.R.S32.HI R18, RZ, 0x1f, R7 ;  /* 0x0000001fff127819 */ /* 0x000fc60000011407 */
[----:B------:R-:W-:Y:S02]  /*05f0*/  ISETP.GE.U32.AND P6, PT, R40, 0x2, PT ;  /* 0x000000022800780c */ /* 0x000fe40003fc6070 */
[----:B0-----:R-:W-:Y:S01]  /*0600*/  ISETP.NE.OR P0, PT, R9, RZ, !P0 ;  /* 0x000000ff0900720c */ /* 0x001fe20004705670 */
[----:B------:R-:W0:Y:S01]  /*0610*/  LDC R25, c[0x0][0x148] ;  /* 0x00005200ff197b82 */ /* 0x000e220000000800 */
[----:B-1----:R-:W-:Y:S02]  /*0620*/  I2FP.F32.U32 R9, UR13 ;  /* 0x0000000d00097c45 */ /* 0x002fe40008201000 */
[----:B------:R-:W-:Y:S02]  /*0630*/  LEA.HI R3, R18, R7, RZ, 0x3 ;  /* 0x0000000712037211 */ /* 0x000fe400078f18ff */
[----:B--2---:R-:W-:Y:S01]  /*0640*/  ISETP.NE.OR P1, PT, R8, RZ, !P1 ;  /* 0x000000ff0800720c */ /* 0x004fe20004f25670 */
[----:B------:R-:W-:Y:S01]  /*0650*/  FMUL R13, R9, UR4 ;  /* 0x00000004090d7c20 */ /* 0x000fe20008400000 */
[--C-:B------:R-:W-:Y:S01]  /*0660*/  SHF.R.S32.HI R0, RZ, 0x3, R3.reuse ;  /* 0x00000003ff007819 */ /* 0x100fe20000011403 */
[----:B------:R-:W-:Y:S01]  /*0670*/  ULDC UR4, c[0x0][0x154] ;  /* 0x0000550000047ab9 */ /* 0x000fe20000000800 */
[----:B------:R-:W-:-:S02]  /*0680*/  SHF.R.S32.HI R3, RZ, 0x1f, R3 ;  /* 0x0000001fff037819 */ /* 0x000fc40000011403 */
[----:B------:R-:W-:Y:S01]  /*0690*/  SHF.R.S32.HI R9, RZ, 0x1f, R6 ;  /* 0x0000001fff097819 */ /* 0x000fe20000011406 */
[----:B------:R-:W1:Y:S01]  /*06a0*/  F2I.U32.TRUNC.NTZ R13, R13 ;  /* 0x0000000d000d7305 */ /* 0x000e62000020f000 */
[----:B------:R-:W-:Y:S01]  /*06b0*/  LEA.HI R8, R3, R0, RZ, 0x2 ;  /* 0x0000000003087211 */ /* 0x000fe200078f10ff */
[----:B------:R-:W-:Y:S01]  /*06c0*/  VOTEU.ALL UP1, P0 ;  /* 0x00000000003f7886 */ /* 0x000fe20000020000 */
[----:B------:R-:W-:Y:S01]  /*06d0*/  LEA.HI R10, R9, R6, RZ, 0x2 ;  /* 0x00000006090a7211 */ /* 0x000fe200078f10ff */
[----:B------:R-:W-:Y:S01]  /*06e0*/  VOTEU.ALL UP0, P0 ;  /* 0x00000000003f7886 */ /* 0x000fe20000000000 */
[----:B----4-:R-:W-:Y:S01]  /*06f0*/  ISETP.EQ.U32.AND P3, PT, R11, 0x1, PT ;  /* 0x000000010b00780c */ /* 0x010fe20003f62070 */
[----:B------:R-:W-:Y:S01]  /*0700*/  VOTEU.ALL UP2, P1 ;  /* 0x00000000003f7886 */ /* 0x000fe20000840000 */
[----:B------:R-:W-:Y:S01]  /*0710*/  SHF.R.S32.HI R3, RZ, 0x1f, R2 ;  /* 0x0000001fff037819 */ /* 0x000fe20000011402 */
[----:B------:R-:W2:Y:S01]  /*0720*/  @!UP1 S2UR UR7, SR_CgaCtaId ;  /* 0x00000000000799c3 */ /* 0x000ea20000008800 */
[----:B------:R-:W-:Y:S01]  /*0730*/  LOP3.LUT R9, R8, 0xfffffffc, RZ, 0xc0, !PT ;  /* 0xfffffffc08097812 */ /* 0x000fe200078ec0ff */
[----:B------:R-:W-:Y:S01]  /*0740*/  @!UP1 UMOV UR6, 0x400 ;  /* 0x0000040000069882 */ /* 0x000fe20000000000 */
[----:B------:R-:W-:Y:S01]  /*0750*/  LOP3.LUT R11, R10, 0x3ffffffc, RZ, 0xc0, !PT ;  /* 0x3ffffffc0a0b7812 */ /* 0x000fe200078ec0ff */
[----:B------:R-:W-:Y:S01]  /*0760*/  @!UP2 UMOV UR9, 0x400 ;  /* 0x000004000009a882 */ /* 0x000fe20000000000 */
[----:B------:R-:W-:Y:S01]  /*0770*/  LEA.HI R3, R3, R2, RZ, 0x2 ;  /* 0x0000000203037211 */ /* 0x000fe200078f10ff */
[----:B------:R-:W-:Y:S01]  /*0780*/  IMAD.IADD R9, R0, 0x1, -R9 ;  /* 0x0000000100097824 */ /* 0x000fe200078e0a09 */
[----:B------:R-:W-:Y:S01]  /*0790*/  VOTEU.ALL UP3, P1 ;  /* 0x00000000003f7886 */ /* 0x000fe20000860000 */
[----:B------:R-:W-:Y:S01]  /*07a0*/  IMAD.IADD R6, R6, 0x1, -R11 ;  /* 0x0000000106067824 */ /* 0x000fe200078e0a0b */
[----:B------:R-:W-:Y:S01]  /*07b0*/  LOP3.LUT R3, R3, 0xfffffffc, RZ, 0xc0, !PT ;  /* 0xfffffffc03037812 */ /* 0x000fe200078ec0ff */
[----:B------:R-:W4:Y:S01]  /*07c0*/  @!UP2 S2UR UR10, SR_CgaCtaId ;  /* 0x00000000000aa9c3 */ /* 0x000f220000008800 */
[----:B-1----:R-:W-:Y:S01]  /*07d0*/  IMAD.MOV R13, RZ, RZ, -R13 ;  /* 0x000000ffff0d7224 */ /* 0x002fe200078e0a0d */
[----:B------:R-:W-:Y:S01]  /*07e0*/  VOTEU.ALL UP4, P1 ;  /* 0x00000000003f7886 */ /* 0x000fe20000880000 */
[----:B------:R-:W-:Y:S01]  /*07f0*/  IMAD R6, R6, 0x4, R9 ;  /* 0x0000000406067824 */ /* 0x000fe200078e0209 */
[----:B------:R-:W-:Y:S01]  /*0800*/  VOTEU.ALL UP5, P1 ;  /* 0x00000000003f7886 */ /* 0x000fe200008a0000 */
[----:B------:R-:W-:Y:S01]  /*0810*/  IMAD.IADD R19, R2, 0x1, -R3 ;  /* 0x0000000102137824 */ /* 0x000fe200078e0a03 */
[----:B---3--:R-:W-:Y:S01]  /*0820*/  I2FP.F32.U32 R2, R14 ;  /* 0x0000000e00027245 */ /* 0x008fe20000201000 */
[----:B-----5:R-:W-:Y:S01]  /*0830*/  IMAD R24, R16, R13, UR13 ;  /* 0x0000000d10187e24 */ /* 0x020fe2000f8e020d */
[C---:B------:R-:W-:Y:S01]  /*0840*/  LEA.HI R0, R6.reuse, R6, RZ, 0x1 ;  /* 0x0000000606007211 */ /* 0x040fe200078f08ff */
[----:B------:R-:W-:Y:S01]  /*0850*/  IMAD.SHL.U32 R11, R6, 0x4, RZ ;  /* 0x00000004060b7824 */ /* 0x000fe200078e00ff */
[----:B------:R-:W-:Y:S01]  /*0860*/  R2UR UR11, R4 ;  /* 0x00000000040b72ca */ /* 0x000fe200000e0000 */
[----:B------:R-:W-:Y:S01]  /*0870*/  FMUL R2, R2, UR4 ;  /* 0x0000000402027c20 */ /* 0x000fe20008400000 */
[----:B------:R-:W-:Y:S01]  /*0880*/  LOP3.LUT R3, R0, 0xfffffffe, RZ, 0xc0, !PT ;  /* 0xfffffffe00037812 */ /* 0x000fe200078ec0ff */
[----:B------:R-:W-:Y:S01]  /*0890*/  UMOV UR4, 0x20 ;  /* 0x0000002000047882 */ /* 0x000fe20000000000 */
[----:B--2---:R-:W-:Y:S01]  /*08a0*/  @!UP1 ULEA UR8, UR7, UR6, 0x18 ;  /* 0x0000000607089291 */ /* 0x004fe2000f8ec03f */
[----:B------:R-:W-:Y:S01]  /*08b0*/  LOP3.LUT R11, R6, 0xc, R11, 0x78, !PT ;  /* 0x0000000c060b7812 */ /* 0x000fe200078e780b */
[----:B------:R-:W-:-:S04]  /*08c0*/  @!UP1 UIADD3 UR4, -UR4, 0x100000, URZ ;  /* 0x0010000004049890 */ /* 0x000fc8000fffe13f */
[----:B------:R-:W-:Y:S02]  /*08d0*/  @!UP1 USHF.L.U32 UR5, UR4, 0xb, URZ ;  /* 0x0000000b04059899 */ /* 0x000fe4000800063f */
[----:B------:R-:W-:Y:S01]  /*08e0*/  @!UP1 USHF.L.U32 UR4, UR4, 0x1, URZ ;  /* 0x0000000104049899 */ /* 0x000fe2000800063f */
[----:B------:R-:W-:Y:S01]  /*08f0*/  IMAD.IADD R3, R6, 0x1, -R3 ;  /* 0x0000000106037824 */ /* 0x000fe200078e0a03 */
[----:B------:R-:W1:Y:S01]  /*0900*/  F2I.U32.TRUNC.NTZ R2, R2 ;  /* 0x0000000200027305 */ /* 0x000e62000020f000 */
[----:B------:R-:W-:-:S04]  /*0910*/  @!UP2 UIADD3 UR6, -UR12, 0x100000, URZ ;  /* 0x001000000c06a890 */ /* 0x000fc8000fffe13f */
[----:B------:R-:W-:Y:S02]  /*0920*/  @!UP2 USHF.L.U32 UR7, UR6, 0xb, URZ ;  /* 0x0000000b0607a899 */ /* 0x000fe4000800063f */
[----:B------:R-:W-:Y:S01]  /*0930*/  @!UP2 USHF.L.U32 UR6, UR6, 0x1, URZ ;  /* 0x000000010606a899 */ /* 0x000fe2000800063f */
[----:B------:R-:W-:Y:S01]  /*0940*/  IMAD.MOV.U32 R13, RZ, RZ, 0x1 ;  /* 0x00000001ff0d7424 */ /* 0x000fe200078e00ff */
[----:B------:R-:W-:Y:S01]  /*0950*/  VOTEU.ALL UP1, P0 ;  /* 0x00000000003f7886 */ /* 0x000fe20000020000 */
[----:B------:R-:W-:Y:S01]  /*0960*/  ISETP.NE.AND P2, PT, R3, R24, PT ;  /* 0x000000180300720c */ /* 0x000fe20003f45270 */
[----:B----4-:R-:W-:Y:S01]  /*0970*/  @!UP2 ULEA UR9, UR10, UR9, 0x18 ;  /* 0x000000090a09a291 */ /* 0x010fe2000f8ec03f */
[----:B------:R-:W-:Y:S01]  /*0980*/  LOP3.LUT P0, RZ, R7, 0x7, RZ, 0xc0, !PT ;  /* 0x0000000707ff7812 */ /* 0x000fe2000780c0ff */
[----:B------:R-:W-:Y:S01]  /*0990*/  VOTEU.ALL UP2, P1 ;  /* 0x00000000003f7886 */ /* 0x000fe20000840000 */
[----:B------:R-:W-:Y:S01]  /*09a0*/  ISETP.NE.AND P1, PT, R19, 0x3, PT ;  /* 0x000000031300780c */ /* 0x000fe20003f25270 */
[----:B------:R-:W2:Y:S02]  /*09b0*/  FENCE.VIEW.ASYNC.S ;  /* 0x00000000000073c6 */ /* 0x000ea40000000000 */
[----:B--2---:R2:W3:Y:S01]  /*09c0*/  @!UP0 SYNCS.EXCH.64 URZ, [UR8+0x150], UR4 ;  /* 0x00015004083f85b2 */ /* 0x0044e20008000100 */
[----:B------:R-:W-:-:S02]  /*09d0*/  ISETP.LT.U32.AND P0, PT, R11, 0x2, !P0 ;  /* 0x000000020b00780c */ /* 0x000fc40004701070 */
[----:B------:R-:W-:Y:S01]  /*09e0*/  ISETP.EQ.OR P1, PT, R19, RZ, !P1 ;  /* 0x000000ff1300720c */ /* 0x000fe20004f22670 */
[----:B-1----:R-:W-:Y:S01]  /*09f0*/  IMAD.MOV R26, RZ, RZ, -R2 ;  /* 0x000000ffff1a7224 */ /* 0x002fe200078e0a02 */
[----:B------:R-:W-:Y:S02]  /*0a00*/  SEL R2, RZ, 0x1, !P0 ;  /* 0x00000001ff027807 */ /* 0x000fe40004000000 */
[----:B------:R-:W-:Y:S01]  /*0a10*/  @P2 LEA.HI R0, R11, R11, RZ, 0x1 ;  /* 0x0000000b0b002211 */ /* 0x000fe200078f08ff */
[----:B0-----:R-:W-:Y:S01]  /*0a20*/  IMAD R3, R25, R26, R14 ;  /* 0x0000001a19037224 */ /* 0x001fe200078e020e */
[----:B------:R-:W-:Y:S02]  /*0a30*/  ISETP.EQ.AND P1, PT, R5, RZ, P1 ;  /* 0x000000ff0500720c */ /* 0x000fe40000f22270 */
[----:B------:R-:W-:Y:S01]  /*0a40*/  @P2 SHF.R.S32.HI R0, RZ, 0x1, R0 ;  /* 0x00000001ff002819 */ /* 0x000fe20000011400 */
[----:B------:R2:W0:Y:S03]  /*0a50*/  @!UP1 SYNCS.EXCH.64 URZ, [UR8+0x158], UR4 ;  /* 0x00015804083f95b2 */ /* 0x0004260008000100 */
[----:B------:R-:W-:Y:S01]  /*0a60*/  @P2 ISETP.NE.AND P5, PT, R0, R3, PT ;  /* 0x000000030000220c */ /* 0x000fe20003fa5270 */
[----:B------:R-:W-:Y:S01]  /*0a70*/  NOP ;  /* 0x0000000000007918 */ /* 0x000fe20000000000 */
[----:B------:R-:W-:-:S02]  /*0a80*/  SEL R0, RZ, 0x1, !P1 ;  /* 0x00000001ff007807 */ /* 0x000fc40004800000 */
[----:B------:R-:W-:Y:S02]  /*0a90*/  @P2 SEL R13, RZ, 0x1, P5 ;  /* 0x00000001ff0d2807 */ /* 0x000fe40002800000 */
[----:B------:R-:W-:Y:S02]  /*0aa0*/  SEL R0, R0, 0x2, P6 ;  /* 0x0000000200007807 */ /* 0x000fe40003000000 */
[----:B------:R-:W-:Y:S01]  /*0ab0*/  LOP3.LUT R13, R13, R2, RZ, 0xc0, !PT ;  /* 0x000000020d0d7212 */ /* 0x000fe200078ec0ff */
[----:B------:R2:W1:Y:S01]  /*0ac0*/  @!UP2 SYNCS.EXCH.64 URZ, [UR9+0x130], UR6 ;  /* 0x00013006093fa5b2 */ /* 0x0004620008000100 */
[----:B------:R2:W4:Y:S01]  /*0ad0*/  @!UP3 SYNCS.EXCH.64 URZ, [UR9+0x138], UR6 ;  /* 0x00013806093fb5b2 */ /* 0x0005220008000100 */
[----:B------:R2:W0:Y:S01]  /*0ae0*/  @!UP4 SYNCS.EXCH.64 URZ, [UR9+0x140], UR6 ;  /* 0x00014006093fc5b2 */ /* 0x0004220008000100 */
[----:B------:R2:W0:Y:S01]  /*0af0*/  @!UP5 SYNCS.EXCH.64 URZ, [UR9+0x148], UR6 ;  /* 0x00014806093fd5b2 */ /* 0x0004220008000100 */
[----:B------:R-:W-:Y:S01]  /*0b00*/  NOP ;  /* 0x0000000000007918 */ /* 0x000fe20000000000 */
[----:B--23--:R-:W-:Y:S05]  /*0b10*/  @!P3 BRA `(.L_x_4) ;  /* 0x000000000008b947 */ /* 0x00cfea0003800000 */
[----:B01--4-:R-:W-:Y:S01]  /*0b20*/  UCGABAR_ARV ;  /* 0x00000000000079c7 */ /* 0x013fe20008000000 */
[----:B------:R-:W-:Y:S05]  /*0b30*/  BRA `(.L_x_5) ;  /* 0x0000000000047947 */ /* 0x000fea0003800000 */
.L_x_4:
[----:B01--4-:R-:W-:Y:S01]  /*0b40*/  NOP ;  /* 0x0000000000007918 */ /* 0x013fe20000000000 */
.L_x_5:
[----:B------:R-:W-:Y:S01]  /*0b50*/  ULDC.64 UR4, c[0x0][0x598] ;  /* 0x0001660000047ab9 */ /* 0x000fe20000000a00 */
[----:B------:R-:W-:Y:S01]  /*0b60*/  ULDC.64 UR20, c[0x0][0x208] ;  /* 0x0000820000147ab9 */ /* 0x000fe20000000a00 */
[----:B------:R-:W-:-:S04]  /*0b70*/  ISETP.NE.U32.AND P0, PT, RZ, UR4, PT ;  /* 0x00000004ff007c0c */ /* 0x000fc8000bf05070 */
[----:B------:R-:W-:-:S13]  /*0b80*/  ISETP.NE.AND.EX P0, PT, RZ, UR5, PT, P0 ;  /* 0x00000005ff007c0c */ /* 0x000fda000bf05300 */
[----:B------:R-:W-:Y:S05]  /*0b90*/  @!P0 BRA `(.L_x_6) ;  /* 0x00000000001c8947 */ /* 0x000fea0003800000 */
[----:B------:R-:W0:Y:S02]  /*0ba0*/  LDC.64 R2, c[0x0][0x598] ;  /* 0x00016600ff027b82 */ /* 0x000e240000000a00 */
[----:B0-----:R-:W2:Y:S02]  /*0bb0*/  LDG.E.64 R2, desc[UR20][R2.64] ;  /* 0x0000001402027981 */ /* 0x001ea4000c1e1b00 */
[----:B--2---:R-:W-:-:S04]  /*0bc0*/  ISETP.NE.U32.AND P0, PT, R2, RZ, PT ;  /* 0x000000ff0200720c */ /* 0x004fc80003f05070 */
[----:B------:R-:W-:-:S13]  /*0bd0*/  ISETP.NE.AND.EX P0, PT, R3, RZ, PT, P0 ;  /* 0x000000ff0300720c */ /* 0x000fda0003f05300 */
[----:B------:R-:W-:Y:S05]  /*0be0*/  @!P0 BRA `(.L_x_6) ;  /* 0x0000000000088947 */ /* 0x000fea0003800000 */
[----:B------:R0:W5:Y:S01]  /*0bf0*/  LD.E R16, desc[UR20][R2.64] ;  /* 0x0000001402107980 */ /* 0x000162000c101900 */
[----:B------:R-:W-:Y:S05]  /*0c00*/  BRA `(.L_x_7) ;  /* 0x0000000000207947 */ /* 0x000fea0003800000 */
.L_x_6:
[----:B------:R-:W-:Y:S02]  /*0c10*/  ULDC.64 UR4, c[0x0][0x588] ;  /* 0x0001620000047ab9 */ /* 0x000fe40000000a00 */
[----:B------:R-:W-:-:S04]  /*0c20*/  ISETP.NE.U32.AND P0, PT, RZ, UR4, PT ;  /* 0x00000004ff007c0c */ /* 0x000fc8000bf05070 */
[----:B------:R-:W-:-:S13]  /*0c30*/  ISETP.NE.AND.EX P0, PT, RZ, UR5, PT, P0 ;  /* 0x00000005ff007c0c */ /* 0x000fda000bf05300 */
[----:B------:R-:W-:Y:S05]  /*0c40*/  @!P0 BRA `(.L_x_8) ;  /* 0x00000000000c8947 */ /* 0x000fea0003800000 */
[----:B------:R-:W0:Y:S02]  /*0c50*/  LDC.64 R16, c[0x0][0x588] ;  /* 0x00016200ff107b82 */ /* 0x000e240000000a00 */
[----:B0-----:R1:W5:Y:S01]  /*0c60*/  LDG.E R16, desc[UR20][R16.64] ;  /* 0x0000001410107981 */ /* 0x001362000c1e1900 */
[----:B------:R-:W-:Y:S05]  /*0c70*/  BRA `(.L_x_7) ;  /* 0x0000000000047947 */ /* 0x000fea0003800000 */
.L_x_8:
[----:B------:R-:W2:Y:S02]  /*0c80*/  LDC R16, c[0x0][0x580] ;  /* 0x00016000ff107b82 */ /* 0x000ea40000000800 */
.L_x_7:
[----:B------:R-:W-:Y:S02]  /*0c90*/  ULDC.64 UR4, c[0x0][0x5a0] ;  /* 0x0001680000047ab9 */ /* 0x000fe40000000a00 */
[----:B------:R-:W-:-:S04]  /*0ca0*/  ISETP.NE.U32.AND P0, PT, RZ, UR4, PT ;  /* 0x00000004ff007c0c */ /* 0x000fc8000bf05070 */
[----:B------:R-:W-:-:S13]  /*0cb0*/  ISETP.NE.AND.EX P0, PT, RZ, UR5, PT, P0 ;  /* 0x00000005ff007c0c */ /* 0x000fda000bf05300 */
[----:B------:R-:W-:Y:S05]  /*0cc0*/  @!P0 BRA `(.L_x_9) ;  /* 0x00000000001c8947 */ /* 0x000fea0003800000 */
[----:B0-----:R-:W0:Y:S02]  /*0cd0*/  LDC.64 R2, c[0x0][0x5a0] ;  /* 0x00016800ff027b82 */ /* 0x001e240000000a00 */
[----:B0-----:R-:W3:Y:S02]  /*0ce0*/  LDG.E.64 R2, desc[UR20][R2.64] ;  /* 0x0000001402027981 */ /* 0x001ee4000c1e1b00 */
[----:B---3--:R-:W-:-:S04]  /*0cf0*/  ISETP.NE.U32.AND P0, PT, R2, RZ, PT ;  /* 0x000000ff0200720c */ /* 0x008fc80003f05070 */
[----:B------:R-:W-:-:S13]  /*0d00*/  ISETP.NE.AND.EX P0, PT, R3, RZ, PT, P0 ;  /* 0x000000ff0300720c */ /* 0x000fda0003f05300 */
[----:B------:R-:W-:Y:S05]  /*0d10*/  @!P0 BRA `(.L_x_9) ;  /* 0x0000000000088947 */ /* 0x000fea0003800000 */
[----:B-1----:R0:W5:Y:S01]  /*0d20*/  LD.E R17, desc[UR20][R2.64] ;  /* 0x0000001402117980 */ /* 0x002162000c101900 */
[----:B------:R-:W-:Y:S05]  /*0d30*/  BRA `(.L_x_10) ;  /* 0x0000000000207947 */ /* 0x000fea0003800000 */
.L_x_9:
[----:B------:R-:W-:Y:S02]  /*0d40*/  ULDC.64 UR4, c[0x0][0x590] ;  /* 0x0001640000047ab9 */ /* 0x000fe40000000a00 */
[----:B------:R-:W-:-:S04]  /*0d50*/  ISETP.NE.U32.AND P0, PT, RZ, UR4, PT ;  /* 0x00000004ff007c0c */ /* 0x000fc8000bf05070 */
[----:B------:R-:W-:-:S13]  /*0d60*/  ISETP.NE.AND.EX P0, PT, RZ, UR5, PT, P0 ;  /* 0x00000005ff007c0c */ /* 0x000fda000bf05300 */
[----:B------:R-:W-:Y:S05]  /*0d70*/  @!P0 BRA `(.L_x_11) ;  /* 0x00000000000c8947 */ /* 0x000fea0003800000 */
[----:B0-----:R-:W1:Y:S02]  /*0d80*/  LDC.64 R2, c[0x0][0x590] ;  /* 0x00016400ff027b82 */ /* 0x001e640000000a00 */
[----:B-1----:R1:W5:Y:S01]  /*0d90*/  LDG.E R17, desc[UR20][R2.64] ;  /* 0x0000001402117981 */ /* 0x002362000c1e1900 */
[----:B------:R-:W-:Y:S05]  /*0da0*/  BRA `(.L_x_10) ;  /* 0x0000000000047947 */ /* 0x000fea0003800000 */
.L_x_11:
[----:B-1----:R-:W3:Y:S02]  /*0db0*/  LDC R17, c[0x0][0x584] ;  /* 0x00016100ff117b82 */ /* 0x002ee40000000800 */
.L_x_10:
[----:B01----:R-:W0:Y:S01]  /*0dc0*/  LDC R2, c[0x0][0x65c] ;  /* 0x00019700ff027b82 */ /* 0x003e220000000800 */
[----:B------:R-:W-:Y:S01]  /*0dd0*/  ULDC UR8, c[0x0][0x28c] ;  /* 0x0000a30000087ab9 */ /* 0x000fe20000000800 */
[----:B------:R-:W-:Y:S01]  /*0de0*/  ISETP.NE.AND P0, PT, R5, 0x2, PT ;  /* 0x000000020500780c */ /* 0x000fe20003f05270 */
[----:B------:R-:W-:Y:S01]  /*0df0*/  UIADD3 UR8, UR8, 0x7f, URZ ;  /* 0x0000007f08087890 */ /* 0x000fe2000fffe03f */
[----:B------:R-:W-:Y:S01]  /*0e00*/  UMOV UR5, URZ ;  /* 0x0000003f00057c82 */ /* 0x000fe20008000000 */
[----:B------:R-:W-:Y:S02]  /*0e10*/  UMOV UR4, URZ ;  /* 0x0000003f00047c82 */ /* 0x000fe40008000000 */
[----:B------:R-:W-:-:S04]  /*0e20*/  USHF.R.S32.HI UR9, URZ, 0x1f, UR8 ;  /* 0x0000001f3f097899 */ /* 0x000fc80008011408 */
[----:B------:R-:W-:Y:S01]  /*0e30*/  ULEA.HI UR9, UR9, UR8, URZ, 0x7 ;  /* 0x0000000809097291 */ /* 0x000fe2000f8f383f */
[----:B0-----:R-:W-:Y:S01]  /*0e40*/  ISETP.NE.AND P2, PT, R2, 0x1, PT ;  /* 0x000000010200780c */ /* 0x001fe20003f45270 */
[----:B------:R-:W-:-:S12]  /*0e50*/  IMAD.U32 R2, RZ, RZ, UR13 ;  /* 0x0000000dff027e24 */ /* 0x000fd8000f8e00ff */
[----:B------:R-:W0:Y:S01]  /*0e60*/  @P2 LDC R9, c[0x0][0x10] ;  /* 0x00000400ff092b82 */ /* 0x000e220000000800 */
[----:B------:R-:W-:Y:S02]  /*0e70*/  @P2 IMAD.MOV.U32 R15, RZ, RZ, RZ ;  /* 0x000000ffff0f2224 */ /* 0x000fe400078e00ff */
[----:B------:R-:W-:-:S05]  /*0e80*/  @P2 IMAD.MOV.U32 R3, RZ, RZ, RZ ;  /* 0x000000ffff032224 */ /* 0x000fca00078e00ff */
[----:B------:R-:W1:Y:S01]  /*0e90*/  @!P2 LDC R21, c[0x0][0xc] ;  /* 0x00000300ff15ab82 */ /* 0x000e620000000800 */
[----:B------:R-:W-:Y:S01]  /*0ea0*/  ULDC UR6, c[0x0][0xc] ;  /* 0x0000030000067ab9 */ /* 0x000fe20000000800 */
[----:B------:R-:W-:Y:S02]  /*0eb0*/  ULDC UR7, c[0x0][0x10] ;  /* 0x0000040000077ab9 */ /* 0x000fe40000000800 */
[----:B------:R-:W-:-:S04]  /*0ec0*/  UIMAD.WIDE.U32 UR6, UR6, UR7, URZ ;  /* 0x00000007060672a5 */ /* 0x000fc8000f8e003f */
[----:B------:R-:W4:Y:S01]  /*0ed0*/  LDC R6, c[0x0][0x14] ;  /* 0x00000500ff067b82 */ /* 0x000f220000000800 */
[----:B0-----:R-:W-:Y:S01]  /*0ee0*/  @P2 IMAD.WIDE.U32 R8, R9, UR13, R14 ;  /* 0x0000000d09082c25 */ /* 0x001fe2000f8e000e */
[----:B------:R-:W-:-:S03]  /*0ef0*/  USHF.R.S32.HI UR13, URZ, 0x7, UR9 ;  /* 0x000000073f0d7899 */ /* 0x000fc60008011409 */
[----:B------:R-:W-:Y:S02]  /*0f00*/  @P2 IMAD.IADD R9, R9, 0x1, R3 ;  /* 0x0000000109092824 */ /* 0x000fe400078e0203 */
[----:B------:R-:W-:Y:S02]  /*0f10*/  IMAD.MOV.U32 R3, RZ, RZ, RZ ;  /* 0x000000ffff037224 */ /* 0x000fe400078e00ff */
[----:B-1----:R-:W-:-:S04]  /*0f20*/  @!P2 IMAD.WIDE.U32 R4, R14, R21, R2 ;  /* 0x000000150e04a225 */ /* 0x002fc800078e0002 */
[----:B------:R-:W-:Y:S02]  /*0f30*/  @!P2 IMAD.MOV.U32 R8, RZ, RZ, R4 ;  /* 0x000000ffff08a224 */ /* 0x000fe400078e0004 */
[C---:B----4-:R-:W-:Y:S02]  /*0f40*/  IMAD R21, R6.reuse, UR7, RZ ;  /* 0x0000000706157c24 */ /* 0x050fe4000f8e02ff */
[----:B------:R-:W-:Y:S01]  /*0f50*/  IMAD.WIDE.U32 R2, R6, UR6, RZ ;  /* 0x0000000606027c25 */ /* 0x000fe2000f8e00ff */
[----:B------:R-:W-:-:S03]  /*0f60*/  ULDC.64 UR6, c[0x0][0x650] ;  /* 0x0001940000067ab9 */ /* 0x000fc60000000a00 */
[----:B------:R-:W-:Y:S02]  /*0f70*/  @!P2 IMAD.MOV.U32 R9, RZ, RZ, R5 ;  /* 0x000000ffff09a224 */ /* 0x000fe400078e0005 */
[----:B------:R-:W-:Y:S01]  /*0f80*/  IMAD.IADD R10, R3, 0x1, R21 ;  /* 0x00000001030a7824 */ /* 0x000fe200078e0215 */
[----:B------:R-:W-:Y:S06]  /*0f90*/  @P0 BRA `(.L_x_12) ;  /* 0x0000000000200947 */ /* 0x000fec0003800000 */
[----:B------:R-:W-:Y:S01]  /*0fa0*/  UISETP.GE.U32.AND UP0, UPT, UR13, 0x12, UPT ;  /* 0x000000120d00788c */ /* 0x000fe2000bf06070 */
[----:B------:R-:W-:Y:S01]  /*0fb0*/  IADD3 R8, P0, R8, R2, RZ ;  /* 0x0000000208087210 */ /* 0x000fe20007f1e0ff */
[----:B------:R-:W-:-:S04]  /*0fc0*/  UIMAD.WIDE.U32 UR4, UR13, 0x38e38e39, URZ ;  /* 0x38e38e390d0478a5 */ /* 0x000fc8000f8e003f */
[----:B------:R-:W-:Y:S01]  /*0fd0*/  USHF.R.U32.HI UR5, URZ, 0x2, UR5 ;  /* 0x000000023f057899 */ /* 0x000fe20008011605 */
[----:B------:R-:W-:Y:S02]  /*0fe0*/  IMAD.X R9, R10, 0x1, R9, P0 ;  /* 0x000000010a097824 */ /* 0x000fe400000e0609 */
[----:B------:R-:W-:Y:S02]  /*0ff0*/  UMOV UR4, URZ ;  /* 0x0000003f00047c82 */ /* 0x000fe40008000000 */
[----:B------:R-:W-:Y:S02]  /*1000*/  @UP0 ULOP3.LUT UR4, UR5, 0x1, URZ, 0xc0, !UPT ;  /* 0x0000000105040892 */ /* 0x000fe4000f8ec03f */
[----:B------:R-:W-:-:S12]  /*1010*/  UIMAD UR5, UR5, -0x12, UR13 ;  /* 0xffffffee050578a4 */ /* 0x000fd8000f8e020d */
.L_x_12:
[----:B------:R-:W-:Y:S01]  /*1020*/  ISETP.GE.U32.AND P0, PT, R8, UR6, PT ;  /* 0x0000000608007c0c */ /* 0x000fe2000bf06070 */
[----:B------:R-:W-:Y:S01]  /*1030*/  IMAD.MOV.U32 R4, RZ, RZ, -0x1 ;  /* 0xffffffffff047424 */ /* 0x000fe200078e00ff */
[----:B------:R-:W-:Y:S01]  /*1040*/  PRMT R20, RZ, 0x7610, R20 ;  /* 0x00007610ff147816 */ /* 0x000fe20000000014 */
[----:B------:R-:W-:Y:S01]  /*1050*/  IMAD.MOV.U32 R5, RZ, RZ, -0x1 ;  /* 0xffffffffff057424 */ /* 0x000fe200078e00ff */
[----:B------:R-:W-:Y:S01]  /*1060*/  ISETP.GE.U32.AND.EX P0, PT, R9, UR7, PT, P0 ;  /* 0x0000000709007c0c */ /* 0x000fe2000bf06100 */
[----:B------:R-:W-:-:S12]  /*1070*/  IMAD.MOV.U32 R6, RZ, RZ, -0x1 ;  /* 0xffffffffff067424 */ /* 0x000fd800078e00ff */
[----:B------:R-:W-:Y:S05]  /*1080*/  @P0 BRA `(.L_x_13) ;  /* 0x0000000400240947 */ /* 0x000fea0003800000 */
[----:B------:R-:W0:Y:S01]  /*1090*/  LDC.64 R28, c[0x0][0x628] ;  /* 0x00018a00ff1c7b82 */ /* 0x000e220000000a00 */
[----:B------:R-:W-:Y:S02]  /*10a0*/  IMAD.MOV.U32 R4, RZ, RZ, R8 ;  /* 0x000000ffff047224 */ /* 0x000fe400078e0008 */
[----:B------:R-:W-:-:S05]  /*10b0*/  IMAD.MOV.U32 R5, RZ, RZ, R9 ;  /* 0x000000ffff057224 */ /* 0x000fca00078e0009 */
[----:B------:R-:W1:Y:S08]  /*10c0*/  LDC R6, c[0x0][0x630] ;  /* 0x00018c00ff067b82 */ /* 0x000e700000000800 */
[----:B------:R-:W4:Y:S01]  /*10d0*/  LDC.64 R30, c[0x0][0x620] ;  /* 0x00018800ff1e7b82 */ /* 0x000f220000000a00 */
[----:B0-----:R-:W-:-:S04]  /*10e0*/  ISETP.NE.U32.AND P0, PT, R28, RZ, PT ;  /* 0x000000ff1c00720c */ /* 0x001fc80003f05070 */
[----:B------:R-:W-:-:S13]  /*10f0*/  ISETP.NE.AND.EX P0, PT, R29, RZ, PT, P0 ;  /* 0x000000ff1d00720c */ /* 0x000fda0003f05300 */
[----:B-1--4-:R-:W-:Y:S05]  /*1100*/  @!P0 BRA `(.L_x_14) ;  /* 0x0000000000288947 */ /* 0x012fea0003800000 */
[----:B------:R-:W0:Y:S02]  /*1110*/  LDC R23, c[0x0][0x634] ;  /* 0x00018d00ff177b82 */ /* 0x000e240000000800 */
[----:B0-----:R-:W-:-:S05]  /*1120*/  IADD3 R23, P0, R8, R23, RZ ;  /* 0x0000001708177210 */ /* 0x001fca0007f1e0ff */
[----:B------:R-:W-:-:S04]  /*1130*/  IMAD.X R27, RZ, RZ, R9, P0 ;  /* 0x000000ffff1b7224 */ /* 0x000fc800000e0609 */
[----:B------:R-:W-:-:S04]  /*1140*/  IMAD.WIDE.U32 R4, R27, R28, RZ ;  /* 0x0000001c1b047225 */ /* 0x000fc800078e00ff */
[----:B------:R-:W-:-:S04]  /*1150*/  IMAD.WIDE.U32 R20, P0, R23, R29, R4 ;  /* 0x0000001d17147225 */ /* 0x000fc80007800004 */
[----:B------:R-:W-:-:S04]  /*1160*/  IMAD.WIDE.U32 R4, R23, R28, RZ ;  /* 0x0000001c17047225 */ /* 0x000fc800078e00ff */
[----:B------:R-:W-:Y:S01]  /*1170*/  IMAD.X R23, RZ, RZ, RZ, P0 ;  /* 0x000000ffff177224 */ /* 0x000fe200000e06ff */
[----:B------:R-:W-:Y:S01]  /*1180*/  IADD3 RZ, P0, R5, R20, RZ ;  /* 0x0000001405ff7210 */ /* 0x000fe20007f1e0ff */
[----:B------:R-:W-:-:S04]  /*1190*/  IMAD.MOV.U32 R22, RZ, RZ, R21 ;  /* 0x000000ffff167224 */ /* 0x000fc800078e0015 */
[----:B------:R-:W-:-:S08]  /*11a0*/  IMAD.WIDE.U32.X R4, R27, R29, R22, P0 ;  /* 0x0000001d1b047225 */ /* 0x000fd000000e0416 */
.L_x_14:
[----:B------:R-:W0:Y:S01]  /*11b0*/  LDC.64 R34, c[0x0][0x640] ;  /* 0x00019000ff227b82 */ /* 0x000e220000000a00 */
[-CC-:B------:R-:W-:Y:S01]  /*11c0*/  SHF.R.U64 R37, R4, R6.reuse, R5.reuse ;  /* 0x0000000604257219 */ /* 0x180fe20000001205 */
[----:B------:R-:W-:Y:S01]  /*11d0*/  IMAD.MOV.U32 R33, RZ, RZ, 0x1 ;  /* 0x00000001ff217424 */ /* 0x000fe200078e00ff */
[----:B------:R-:W-:Y:S02]  /*11e0*/  SHF.R.U32.HI R4, RZ, R6, R5 ;  /* 0x00000006ff047219 */ /* 0x000fe40000011605 */
[----:B------:R-:W-:-:S03]  /*11f0*/  IADD3 R21, P0, RZ, -R37, RZ ;  /* 0x80000025ff157210 */ /* 0x000fc60007f1e0ff */
[----:B------:R-:W1:Y:S02]  /*1200*/  LDC R20, c[0x0][0x618] ;  /* 0x00018600ff147b82 */ /* 0x000e640000000800 */
[----:B------:R-:W-:-:S04]  /*1210*/  IMAD.X R5, RZ, RZ, ~R4, P0 ;  /* 0x000000ffff057224 */ /* 0x000fc800000e0e04 */
[-C--:B------:R-:W-:Y:S02]  /*1220*/  IMAD R6, R5, R30.reuse, RZ ;  /* 0x0000001e05067224 */ /* 0x080fe400078e02ff */
[----:B------:R-:W4:Y:S01]  /*1230*/  LDC R23, c[0x0][0x608] ;  /* 0x00018200ff177b82 */ /* 0x000f220000000800 */
[----:B------:R-:W-:-:S04]  /*1240*/  IMAD.WIDE.U32 R4, R21, R30, R8 ;  /* 0x0000001e15047225 */ /* 0x000fc800078e0008 */
[----:B------:R-:W-:-:S03]  /*1250*/  IMAD R21, R21, R31, R6 ;  /* 0x0000001f15157224 */ /* 0x000fc600078e0206 */
[----:B------:R-:W2:Y:S01]  /*1260*/  LDC R32, c[0x0][0x658] ;  /* 0x00019600ff207b82 */ /* 0x000ea20000000800 */
[----:B------:R-:W-:Y:S01]  /*1270*/  IMAD.IADD R5, R5, 0x1, R21 ;  /* 0x0000000105057824 */ /* 0x000fe200078e0215 */
[----:B0-----:R-:W-:Y:S01]  /*1280*/  ISETP.NE.U32.AND P0, PT, R34, RZ, PT ;  /* 0x000000ff2200720c */ /* 0x001fe20003f05070 */
[----:B------:R-:W-:-:S03]  /*1290*/  IMAD.MOV.U32 R21, RZ, RZ, -0x1 ;  /* 0xffffffffff157424 */ /* 0x000fc600078e00ff */
[----:B------:R-:W-:Y:S02]  /*12a0*/  ISETP.NE.AND.EX P0, PT, R35, RZ, PT, P0 ;  /* 0x000000ff2300720c */ /* 0x000fe40003f05300 */
[----:B------:R-:W0:Y:S01]  /*12b0*/  LDC R28, c[0x0][0x600] ;  /* 0x00018000ff1c7b82 */ /* 0x000e220000000800 */
[-CC-:B-1----:R-:W-:Y:S02]  /*12c0*/  SHF.R.U64 R29, R4, R20.reuse, R5.reuse ;  /* 0x00000014041d7219 */ /* 0x182fe40000001205 */
[----:B------:R-:W-:-:S05]  /*12d0*/  SHF.R.U32.HI R4, RZ, R20, R5 ;  /* 0x00000014ff047219 */ /* 0x000fca0000011605 */
[----:B------:R-:W1:Y:S01]  /*12e0*/  LDC R30, c[0x0][0x648] ;  /* 0x00019200ff1e7b82 */ /* 0x000e620000000800 */
[-CC-:B----4-:R-:W-:Y:S02]  /*12f0*/  SHF.R.U64 R39, R29, R23.reuse, R4.reuse ;  /* 0x000000171d277219 */ /* 0x190fe40000001204 */
[----:B------:R-:W-:-:S05]  /*1300*/  SHF.R.U32.HI R5, RZ, R23, R4 ;  /* 0x00000017ff057219 */ /* 0x000fca0000011604 */
[----:B------:R-:W4:Y:S01]  /*1310*/  LDC R31, c[0x0][0x638] ;  /* 0x00018e00ff1f7b82 */ /* 0x000f220000000800 */
[-C--:B--2---:R-:W-:Y:S02]  /*1320*/  SHF.L.U32 R4, R21, R32.reuse, RZ ;  /* 0x0000002015047219 */ /* 0x084fe400000006ff */
[--C-:B------:R-:W-:Y:S02]  /*1330*/  SHF.R.U64 R38, R39, R32, R5.reuse ;  /* 0x0000002027267219 */ /* 0x100fe40000001205 */
[----:B------:R-:W-:Y:S02]  /*1340*/  LOP3.LUT R6, RZ, R4, RZ, 0x33, !PT ;  /* 0x00000004ff067212 */ /* 0x000fe400078e33ff */
[----:B------:R-:W-:Y:S01]  /*1350*/  SHF.R.U32.HI R5, RZ, R32, R5 ;  /* 0x00000020ff057219 */ /* 0x000fe20000011605 */
[----:B------:R-:W2:Y:S01]  /*1360*/  LDC R36, c[0x0][0x610] ;  /* 0x00018400ff247b82 */ /* 0x000ea20000000800 */
[----:B------:R-:W-:Y:S01]  /*1370*/  IMAD.MOV.U32 R4, RZ, RZ, R38 ;  /* 0x000000ffff047224 */ /* 0x000fe200078e0026 */
[----:B------:R-:W-:Y:S06]  /*1380*/  @!P0 BRA `(.L_x_15) ;  /* 0x0000000000288947 */ /* 0x000fec0003800000 */
[----:B------:R-:W3:Y:S02]  /*1390*/  LDC R23, c[0x0][0x64c] ;  /* 0x00019300ff177b82 */ /* 0x000ee40000000800 */
[----:B---3--:R-:W-:-:S05]  /*13a0*/  IADD3 R23, P0, R38, R23, RZ ;  /* 0x0000001726177210 */ /* 0x008fca0007f1e0ff */
        /* <DEDUP_REMOVED lines=8> */
.L_x_15:
[----:B-1----:R-:W-:Y:S01]  /*1430*/  SHF.R.U64 R15, R4, R30, R5 ;  /* 0x0000001e040f7219 */ /* 0x002fe20000001205 */
[----:B------:R-:W-:Y:S01]  /*1440*/  @P2 IMAD R24, R25, R26, R14 ;  /* 0x0000001a19182224 */ /* 0x000fe200078e020e */
[----:B------:R-:W-:Y:S01]  /*1450*/  LOP3.LUT R5, R39, R6, RZ, 0xc0, !PT ;  /* 0x0000000627057212 */ /* 0x000fe200078ec0ff */
[----:B0-----:R-:W-:Y:S01]  /*1460*/  VIADD R6, R28, 0xffffffff ;  /* 0xffffffff1c067836 */ /* 0x001fe20000000000 */
[----:B------:R-:W-:Y:S01]  /*1470*/  SHF.L.U32 R4, R33, R32, RZ ;  /* 0x0000002021047219 */ /* 0x000fe200000006ff */
[----:B------:R-:W-:-:S03]  /*1480*/  IMAD.MOV R20, RZ, RZ, -R15 ;  /* 0x000000ffff147224 */ /* 0x000fc600078e0a0f */
[----:B------:R-:W-:Y:S01]  /*1490*/  LOP3.LUT R6, R29, R6, RZ, 0xc0, !PT ;  /* 0x000000061d067212 */ /* 0x000fe200078ec0ff */
[----:B------:R-:W-:Y:S02]  /*14a0*/  IMAD R15, R4, R15, R5 ;  /* 0x0000000f040f7224 */ /* 0x000fe400078e0205 */
[----:B----4-:R-:W-:Y:S02]  /*14b0*/  IMAD R5, R20, R31, R38 ;  /* 0x0000001f14057224 */ /* 0x010fe400078e0226 */
[----:B--2---:R-:W-:Y:S02]  /*14c0*/  IMAD R4, R15, R36, R24 ;  /* 0x000000240f047224 */ /* 0x004fe400078e0218 */
[----:B------:R-:W-:Y:S02]  /*14d0*/  IMAD R15, R5, R28, R6 ;  /* 0x0000001c050f7224 */ /* 0x000fe400078e0206 */
[----:B------:R-:W-:Y:S02]  /*14e0*/  IMAD.MOV.U32 R20, RZ, RZ, 0x1 ;  /* 0x00000001ff147424 */ /* 0x000fe400078e00ff */
[----:B------:R-:W-:Y:S01]  /*14f0*/  IMAD.MOV.U32 R6, RZ, RZ, R37 ;  /* 0x000000ffff067224 */ /* 0x000fe200078e0025 */
[----:B------:R-:W-:-:S02]  /*1500*/  SEL R5, R15, R4, !P2 ;  /* 0x000000040f057207 */ /* 0x000fc40005000000 */
[----:B------:R-:W-:-:S07]  /*1510*/  SEL R4, R4, R15, !P2 ;  /* 0x0000000f04047207 */ /* 0x000fce0005000000 */
.L_x_13:
[----:B------:R-:W-:Y:S05]  /*1520*/  @!P3 BRA `(.L_x_16) ;  /* 0x00000000000cb947 */ /* 0x000fea0003800000 */
[----:B------:R-:W-:Y:S01]  /*1530*/  UCGABAR_WAIT ;  /* 0x0000000000007dc7 */ /* 0x000fe20008000000 */
[----:B------:R-:W-:Y:S01]  /*1540*/  CCTL.IVALL ;  /* 0x00000000ff00798f */ /* 0x000fe20002000000 */
[----:B------:R-:W-:Y:S05]  /*1550*/  BRA `(.L_x_17) ;  /* 0x0000000000047947 */ /* 0x000fea0003800000 */
.L_x_16:
[----:B------:R-:W-:Y:S06]  /*1560*/  BAR.SYNC.DEFER_BLOCKING 0x0 ;  /* 0x0000000000007b1d */ /* 0x000fec0000010000 */
.L_x_17:
[----:B------:R-:W-:Y:S05]  /*1570*/  @!P4 BRA `(.L_x_18) ;  /* 0x0000002c0080c947 */ /* 0x000fea0003800000 */
[----:B------:R-:W-:-:S13]  /*1580*/  ISETP.GT.U32.AND P0, PT, R40, 0x1, PT ;  /* 0x000000012800780c */ /* 0x000fda0003f04070 */
[----:B------:R-:W-:Y:S05]  /*1590*/  @P0 EXIT ;  /* 0x000000000000094d */ /* 0x000fea0003800000 */
.L_x_19:
[----:B------:R-:W-:-:S08]  /*15a0*/  NOP ;  /* 0x0000000000007918 */ /* 0x000fd00000000000 */
[----:B------:R-:W0:Y:S02]  /*15b0*/  USETMAXREG.TRY_ALLOC.CTAPOOL UP0, 0xe8 ;  /* 0x000000e8000079c8 */ /* 0x000e240008000600 */
[----:B0-----:R-:W-:-:S13]  /*15c0*/  PLOP3.LUT P0, PT, PT, PT, UP0, 0x80, 0x0 ;  /* 0x000000000000781c */ /* 0x001fda0003f0f008 */
[----:B------:R-:W-:Y:S05]  /*15d0*/  @!P0 BRA `(.L_x_19) ;  /* 0xfffffffc00f08947 */ /* 0x000fea000383ffff */
[----:B------:R-:W-:-:S13]  /*15e0*/  LOP3.LUT P0, RZ, R20, 0xff, RZ, 0xc0, !PT ;  /* 0x000000ff14ff7812 */ /* 0x000fda000780c0ff */
[----:B------:R-:W-:Y:S05]  /*15f0*/  @!P0 EXIT ;  /* 0x000000000000894d */ /* 0x000fea0003800000 */
[----:B------:R-:W0:Y:S01]  /*1600*/  S2UR UR6, SR_CgaCtaId ;  /* 0x00000000000679c3 */ /* 0x000e220000008800 */
[CC--:B------:R-:W-:Y:S01]  /*1610*/  LEA.HI R12, R18.reuse, R7.reuse, RZ, 0x2 ;  /* 0x00000007120c7211 */ /* 0x0c0fe200078f10ff */
[----:B------:R-:W-:Y:S01]  /*1620*/  UIADD3 UR7, UR11, -0x1, URZ ;  /* 0xffffffff0b077890 */ /* 0x000fe2000fffe03f */
[----:B------:R-:W-:Y:S01]  /*1630*/  LEA.HI R18, R18, R7, RZ, 0x5 ;  /* 0x0000000712127211 */ /* 0x000fe200078f28ff */
[----:B------:R-:W-:Y:S01]  /*1640*/  UMOV UR9, 0x400 ;  /* 0x0000040000097882 */ /* 0x000fe20000000000 */
[--C-:B------:R-:W-:Y:S01]  /*1650*/  SHF.R.S32.HI R14, RZ, 0x2, R12.reuse ;  /* 0x00000002ff0e7819 */ /* 0x100fe2000001140c */
[----:B------:R-:W-:Y:S01]  /*1660*/  UISETP.LT.AND UP0, UPT, UR13, 0x1, UPT ;  /* 0x000000010d00788c */ /* 0x000fe2000bf01270 */
[----:B------:R-:W-:Y:S01]  /*1670*/  SHF.R.S32.HI R15, RZ, 0x1f, R12 ;  /* 0x0000001fff0f7819 */ /* 0x000fe2000001140c */
[----:B------:R-:W-:Y:S01]  /*1680*/  USHF.L.U32 UR22, UR13, 0x1, URZ ;  /* 0x000000010d167899 */ /* 0x000fe2000800063f */
[----:B------:R-:W-:Y:S01]  /*1690*/  LOP3.LUT R12, R12, 0xfffffffc, RZ, 0xc0, !PT ;  /* 0xfffffffc0c0c7812 */ /* 0x000fe200078ec0ff */
[----:B------:R-:W-:Y:S01]  /*16a0*/  USEL UR10, UR13, 0x1, UP0 ;  /* 0x000000010d0a7887 */ /* 0x000fe20008000000 */
[----:B------:R-:W-:Y:S01]  /*16b0*/  LEA.HI R15, R15, R14, RZ, 0x3 ;  /* 0x0000000e0f0f7211 */ /* 0x000fe200078f18ff */
[----:B------:R-:W-:Y:S01]  /*16c0*/  UISETP.NE.AND UP0, UPT, UR7, URZ, UPT ;  /* 0x0000003f0700728c */ /* 0x000fe2000bf05270 */
[----:B------:R-:W-:Y:S01]  /*16d0*/  SHF.R.S32.HI R19, RZ, 0x5, R18 ;  /* 0x00000005ff137819 */ /* 0x000fe20000011412 */
[----:B------:R-:W-:Y:S01]  /*16e0*/  IMAD.IADD R7, R7, 0x1, -R12 ;  /* 0x0000000107077824 */ /* 0x000fe200078e0a0c */
[----:B------:R-:W-:Y:S01]  /*16f0*/  LOP3.LUT R15, R15, 0xfffffff8, RZ, 0xc0, !PT ;  /* 0xfffffff80f0f7812 */ /* 0x000fe200078ec0ff */
[----:B------:R-:W-:Y:S01]  /*1700*/  USEL UR16, URZ, 0x1, UP0 ;  /* 0x000000013f107887 */ /* 0x000fe20008000000 */
[----:B------:R-:W-:Y:S01]  /*1710*/  LOP3.LUT R56, R0, 0x1, RZ, 0xfc, !PT ;  /* 0x0000000100387812 */ /* 0x000fe200078efcff */
[----:B------:R-:W-:-:S02]  /*1720*/  UIADD3 UR10, -UR10, UR13, URZ ;  /* 0x0000000d0a0a7290 */ /* 0x000fc4000fffe13f */
[----:B------:R-:W-:Y:S02]  /*1730*/  IMAD.IADD R14, R14, 0x1, -R15 ;  /* 0x000000010e0e7824 */ /* 0x000fe400078e0a0f */
[----:B------:R-:W-:Y:S01]  /*1740*/  IMAD.U32 R57, RZ, RZ, UR16 ;  /* 0x00000010ff397e24 */ /* 0x000fe2000f8e00ff */
[----:B0-----:R-:W-:Y:S02]  /*1750*/  ULEA UR9, UR6, UR9, 0x18 ;  /* 0x0000000906097291 */ /* 0x001fe4000f8ec03f */
[--C-:B------:R-:W-:Y:S01]  /*1760*/  SHF.R.S32.HI R15, RZ, 0x1f, R14.reuse ;  /* 0x0000001fff0f7819 */ /* 0x100fe2000001140e */
[----:B------:R-:W-:Y:S01]  /*1770*/  USHF.L.U32 UR6, UR7, 0x3, URZ ;  /* 0x0000000307067899 */ /* 0x000fe2000800063f */
[C-C-:B------:R-:W-:Y:S01]  /*1780*/  IMAD R12, R19.reuse, -0x10, -R14.reuse ;  /* 0xfffffff0130c7824 */ /* 0x140fe200078e0a0e */
[----:B------:R-:W-:Y:S02]  /*1790*/  UIADD3 UR7, UR9, 0x24200, URZ ;  /* 0x0002420009077890 */ /* 0x000fe4000fffe03f */
[----:B------:R-:W-:Y:S01]  /*17a0*/  ULOP3.LUT UR6, UR6, 0x8, URZ, 0xc0, !UPT ;  /* 0x0000000806067892 */ /* 0x000fe2000f8ec03f */
[----:B------:R-:W-:Y:S01]  /*17b0*/  IMAD.WIDE R14, R19, 0x10, R14 ;  /* 0x00000010130e7825 */ /* 0x000fe200078e020e */
[----:B------:R-:W-:-:S02]  /*17c0*/  UIADD3 UR8, UR9, 0x200, URZ ;  /* 0x0000020009087890 */ /* 0x000fc4000fffe03f */
[----:B------:R-:W-:Y:S02]  /*17d0*/  USHF.R.U32.HI UR7, URZ, 0x4, UR7 ;  /* 0x000000043f077899 */ /* 0x000fe40008011607 */
[----:B------:R-:W-:Y:S02]  /*17e0*/  USHF.R.U32.HI UR8, URZ, 0x4, UR8 ;  /* 0x000000043f087899 */ /* 0x000fe40008011608 */
[----:B------:R-:W-:Y:S02]  /*17f0*/  ULOP3.LUT UR24, UR6, 0x8, URZ, 0x3c, !UPT ;  /* 0x0000000806187892 */ /* 0x000fe4000f8e3c3f */
[----:B------:R-:W-:Y:S02]  /*1800*/  ULOP3.LUT UR12, UR6, 0x18, URZ, 0x3c, !UPT ;  /* 0x00000018060c7892 */ /* 0x000fe4000f8e3c3f */
[----:B------:R-:W-:Y:S01]  /*1810*/  UIADD3 UR23, UR9, 0x130, URZ ;  /* 0x0000013009177890 */ /* 0x000fe2000fffe03f */
[----:B------:R-:W-:Y:S01]  /*1820*/  ULDC UR6, c[0x0][0x284] ;  /* 0x0000a10000067ab9 */ /* 0x000fe20000000800 */
[----:B------:R-:W-:Y:S01]  /*1830*/  ULOP3.LUT UR7, UR7, 0x3fff, URZ, 0xc0, !UPT ;  /* 0x00003fff07077892 */ /* 0x000fe2000f8ec03f */
[----:B------:R-:W-:Y:S01]  /*1840*/  VIADD R12, R12, UR6 ;  /* 0x000000060c0c7c36 */ /* 0x000fe20008000000 */
[----:B------:R-:W-:-:S02]  /*1850*/  ULOP3.LUT UR8, UR8, 0x3fff, URZ, 0xc0, !UPT ;  /* 0x00003fff08087892 */ /* 0x000fc4000f8ec03f */
[----:B------:R-:W-:Y:S02]  /*1860*/  ULEA UR11, UR11, UR23, 0x3 ;  /* 0x000000170b0b7291 */ /* 0x000fe4000f8e183f */
[----:B------:R-:W-:Y:S02]  /*1870*/  ULOP3.LUT UR14, UR7, 0x10000, URZ, 0xfc, !UPT ;  /* 0x00010000070e7892 */ /* 0x000fe4000f8efc3f */
[----:B------:R-:W-:-:S12]  /*1880*/  ULOP3.LUT UR15, UR8, 0x10000, URZ, 0xfc, !UPT ;  /* 0x00010000080f7892 */ /* 0x000fd8000f8efc3f */
.L_x_78:
[----:B------:R-:W-:Y:S01]  /*1890*/  SHF.L.U32 R18, R57, 0x1f, RZ ;  /* 0x0000001f39127819 */ /* 0x000fe200000006ff */
[----:B------:R-:W0:Y:S01]  /*18a0*/  LDC R19, c[0x0][0x28c] ;  /* 0x0000a300ff137b82 */ /* 0x000e220000000800 */
[----:B------:R-:W-:Y:S01]  /*18b0*/  UMOV UR6, URZ ;  /* 0x0000003f00067c82 */ /* 0x000fe20008000000 */
[----:B------:R-:W-:Y:S01]  /*18c0*/  UMOV UR25, UR5 ;  /* 0x0000000500197c82 */ /* 0x000fe20008000000 */
[----:B-1----:R-:W1:Y:S01]  /*18d0*/  SYNCS.PHASECHK.TRANS64.TRYWAIT P0, [UR11+-0x8], R18 ;  /* 0xfffff812ff0075a7 */ /* 0x002e62000800014b */
[----:B0-----:R-:W-:Y:S01]  /*18e0*/  ISETP.GE.AND P1, PT, R19, 0x1, PT ;  /* 0x000000011300780c */ /* 0x001fe20003f26270 */
[----:B-1-34-:R-:W-:-:S12]  /*18f0*/  @!P0 BRA `(.L_x_20) ;  /* 0x0000004000a48947 */ /* 0x01afd80003800000 */
.L_x_114:
[----:B------:R-:W-:Y:S01]  /*1900*/  UMOV UR7, URZ ;  /* 0x0000003f00077c82 */ /* 0x000fe20008000000 */
[----:B------:R-:W-:Y:S01]  /*1910*/  UMOV UR8, URZ ;  /* 0x0000003f00087c82 */ /* 0x000fe20008000000 */
[----:B------:R-:W-:Y:S02]  /*1920*/  CS2R R40, SRZ ;  /* 0x0000000000287805 */ /* 0x000fe4000001ff00 */
[----:B------:R-:W-:Y:S02]  /*1930*/  CS2R R42, SRZ ;  /* 0x00000000002a7805 */ /* 0x000fe4000001ff00 */
[----:B------:R-:W-:Y:S02]  /*1940*/  CS2R R44, SRZ ;  /* 0x00000000002c7805 */ /* 0x000fe4000001ff00 */
[----:B------:R-:W-:Y:S02]  /*1950*/  CS2R R46, SRZ ;  /* 0x00000000002e7805 */ /* 0x000fe4000001ff00 */
[----:B------:R-:W-:-:S02]  /*1960*/  CS2R R48, SRZ ;  /* 0x0000000000307805 */ /* 0x000fc4000001ff00 */
[----:B------:R-:W-:Y:S02]  /*1970*/  CS2R R50, SRZ ;  /* 0x0000000000327805 */ /* 0x000fe4000001ff00 */
[----:B------:R-:W-:Y:S02]  /*1980*/  CS2R R52, SRZ ;  /* 0x0000000000347805 */ /* 0x000fe4000001ff00 */
[----:B------:R-:W-:Y:S01]  /*1990*/  CS2R R54, SRZ ;  /* 0x0000000000367805 */ /* 0x000fe2000001ff00 */
[----:B------:R-:W-:Y:S01]  /*19a0*/  IMAD.U32 R22, RZ, RZ, UR4 ;  /* 0x00000004ff167e24 */ /* 0x000fe2000f8e00ff */
[----:B------:R-:W-:Y:S02]  /*19b0*/  CS2R R24, SRZ ;  /* 0x0000000000187805 */ /* 0x000fe4000001ff00 */
[----:B------:R-:W-:Y:S02]  /*19c0*/  CS2R R26, SRZ ;  /* 0x00000000001a7805 */ /* 0x000fe4000001ff00 */
[----:B------:R-:W-:-:S02]  /*19d0*/  CS2R R28, SRZ ;  /* 0x00000000001c7805 */ /* 0x000fc4000001ff00 */
[----:B------:R-:W-:Y:S02]  /*19e0*/  CS2R R30, SRZ ;  /* 0x00000000001e7805 */ /* 0x000fe4000001ff00 */
[----:B------:R-:W-:Y:S02]  /*19f0*/  CS2R R32, SRZ ;  /* 0x0000000000207805 */ /* 0x000fe4000001ff00 */
[----:B------:R-:W-:Y:S02]  /*1a00*/  CS2R R34, SRZ ;  /* 0x0000000000227805 */ /* 0x000fe4000001ff00 */
[----:B------:R-:W-:Y:S02]  /*1a10*/  CS2R R36, SRZ ;  /* 0x0000000000247805 */ /* 0x000fe4000001ff00 */
[----:B------:R-:W-:Y:S01]  /*1a20*/  CS2R R38, SRZ ;  /* 0x0000000000267805 */ /* 0x000fe2000001ff00 */
[----:B------:R-:W-:Y:S06]  /*1a30*/  @!P1 BRA `(.L_x_21) ;  /* 0x0000000400289947 */ /* 0x000fec0003800000 */
[----:B------:R-:W-:-:S13]  /*1a40*/  ISETP.NE.AND P1, PT, R56, 0x3, PT ;  /* 0x000000033800780c */ /* 0x000fda0003f25270 */
[----:B------:R-:W-:Y:S05]  /*1a50*/  @!P1 BRA `(.L_x_22) ;  /* 0x0000000000049947 */ /* 0x000fea0003800000 */
[----:B------:R-:W-:Y:S01]  /*1a60*/  BPT.TRAP 0x1 ;  /* 0x000000040000795c */ /* 0x000fe20000300000 */
.L_x_22:
[----:B------:R-:W-:Y:S01]  /*1a70*/  ULEA UR6, UR5, UR9, 0x3 ;  /* 0x0000000905067291 */ /* 0x000fe2000f8e183f */
[----:B0-----:R-:W-:-:S05]  /*1a80*/  IMAD.U32 R18, RZ, RZ, UR4 ;  /* 0x00000004ff127e24 */ /* 0x001fca000f8e00ff */
[----:B------:R-:W-:-:S04]  /*1a90*/  SHF.L.U32 R18, R18, 0x1f, RZ ;  /* 0x0000001f12127819 */ /* 0x000fc800000006ff */
[----:B------:R0:W1:Y:S01]  /*1aa0*/  SYNCS.PHASECHK.TRANS64.TRYWAIT P0, [UR6], R18 ;  /* 0x00000012ff0075a7 */ /* 0x0000620008000146 */
[----:B------:R-:W-:Y:S05]  /*1ab0*/  @!P1 BRA `(.L_x_23) ;  /* 0x0000000000049947 */ /* 0x000fea0003800000 */
[----:B------:R-:W-:Y:S01]  /*1ac0*/  BPT.TRAP 0x1 ;  /* 0x000000040000795c */ /* 0x000fe20000300000 */
.L_x_23:
[----:B-1----:R-:W-:Y:S05]  /*1ad0*/  @P0 BRA `(.L_x_24) ;  /* 0x0000000000080947 */ /* 0x002fea0003800000 */
[----:B------:R-:W1:Y:S02]  /*1ae0*/  SYNCS.PHASECHK.TRANS64.TRYWAIT P0, [UR6], R18 ;  /* 0x00000012ff0075a7 */ /* 0x000e640008000146 */
[----:B-1----:R-:W-:Y:S05]  /*1af0*/  @!P0 BRA `(.L_x_25) ;  /* 0x00000040003c8947 */ /* 0x002fea0003800000 */
.L_x_24:
[----:B------:R-:W-:Y:S01]  /*1b00*/  ULEA UR6, UR5, UR15, 0x9 ;  /* 0x0000000f05067291 */ /* 0x000fe2000f8e483f */
[----:B------:R-:W-:Y:S01]  /*1b10*/  WARPGROUP.ARRIVE ;  /* 0x00000000000079c5 */ /* 0x000fe20000000000 */
[----:B------:R-:W-:Y:S01]  /*1b20*/  ULEA UR7, UR5, UR14, 0x8 ;  /* 0x0000000e05077291 */ /* 0x000fe2000f8e403f */
[----:B------:R-:W-:Y:S01]  /*1b30*/  CS2R R40, SRZ ;  /* 0x0000000000287805 */ /* 0x000fe2000001ff00 */
[----:B------:R-:W-:Y:S01]  /*1b40*/  UMOV UR17, 0x40000040 ;  /* 0x4000004000117882 */ /* 0x000fe20000000000 */
[----:B------:R-:W-:Y:S01]  /*1b50*/  UMOV UR19, 0x40000040 ;  /* 0x4000004000137882 */ /* 0x000fe20000000000 */
[----:B------:R-:W-:Y:S01]  /*1b60*/  CS2R R42, SRZ ;  /* 0x00000000002a7805 */ /* 0x000fe2000001ff00 */
[----:B------:R-:W-:Y:S01]  /*1b70*/  UMOV UR16, UR6 ;  /* 0x0000000600107c82 */ /* 0x000fe20008000000 */
[----:B------:R-:W-:Y:S01]  /*1b80*/  CS2R R44, SRZ ;  /* 0x00000000002c7805 */ /* 0x000fe2000001ff00 */
[----:B------:R-:W-:Y:S01]  /*1b90*/  UMOV UR18, UR7 ;  /* 0x0000000700127c82 */ /* 0x000fe20008000000 */
[----:B------:R-:W-:Y:S01]  /*1ba0*/  CS2R R46, SRZ ;  /* 0x00000000002e7805 */ /* 0x000fe2000001ff00 */
[----:B------:R-:W-:Y:S01]  /*1bb0*/  QGMMA.64x32x32.F32.E4M3.E4M3 R24, gdesc[UR16], RZ, !UPT ;  /* 0x00600000101879f3 */ /* 0x000fe2000c7008ff */
[----:B------:R-:W-:Y:S01]  /*1bc0*/  UIADD3 UR16, UR6, 0x2, URZ ;  /* 0x0000000206107890 */ /* 0x000fe2000fffe03f */
[----:B------:R-:W-:Y:S01]  /*1bd0*/  CS2R R48, SRZ ;  /* 0x0000000000307805 */ /* 0x000fe2000001ff00 */
[----:B------:R-:W-:Y:S01]  /*1be0*/  UIADD3 UR18, UR7, 0x2, URZ ;  /* 0x0000000207127890 */ /* 0x000fe2000fffe03f */
[----:B------:R-:W-:Y:S01]  /*1bf0*/  CS2R R50, SRZ ;  /* 0x0000000000327805 */ /* 0x000fe2000001ff00 */
[----:B------:R-:W-:Y:S01]  /*1c00*/  UMOV UR17, 0x40000040 ;  /* 0x4000004000117882 */ /* 0x000fe20000000000 */
[----:B------:R-:W-:Y:S01]  /*1c10*/  UMOV UR19, 0x40000040 ;  /* 0x4000004000137882 */ /* 0x000fe20000000000 */
[----:B------:R-:W-:-:S02]  /*1c20*/  CS2R R52, SRZ ;  /* 0x0000000000347805 */ /* 0x000fc4000001ff00 */
[----:B------:R-:W-:-:S03]  /*1c30*/  CS2R R54, SRZ ;  /* 0x0000000000367805 */ /* 0x000fc6000001ff00 */
[----:B------:R-:W-:Y:S01]  /*1c40*/  QGMMA.64x32x32.F32.E4M3.E4M3 R24, gdesc[UR16], R24 ;  /* 0x00600000101879f3 */ /* 0x000fe20008700818 */
[----:B------:R-:W-:Y:S02]  /*1c50*/  UIADD3 UR16, UR6, 0x4, URZ ;  /* 0x0000000406107890 */ /* 0x000fe4000fffe03f */
[----:B------:R-:W-:Y:S01]  /*1c60*/  UIADD3 UR18, UR7, 0x4, URZ ;  /* 0x0000000407127890 */ /* 0x000fe2000fffe03f */
[----:B------:R-:W-:Y:S01]  /*1c70*/  UMOV UR17, 0x40000040 ;  /* 0x4000004000117882 */ /* 0x000fe20000000000 */
[----:B------:R-:W-:-:S07]  /*1c80*/  UMOV UR19, 0x40000040 ;  /* 0x4000004000137882 */ /* 0x000fce0000000000 */
[----:B------:R-:W-:Y:S01]  /*1c90*/  QGMMA.64x32x32.F32.E4M3.E4M3 R24, gdesc[UR16], R24 ;  /* 0x00600000101879f3 */ /* 0x000fe20008700818 */
[----:B------:R-:W-:Y:S02]  /*1ca0*/  UIADD3 UR18, UR7, 0x6, URZ ;  /* 0x0000000607127890 */ /* 0x000fe4000fffe03f */
[----:B------:R-:W-:Y:S01]  /*1cb0*/  UIADD3 UR16, UR6, 0x6, URZ ;  /* 0x0000000606107890 */ /* 0x000fe2000fffe03f */
[----:B------:R-:W-:Y:S01]  /*1cc0*/  ULDC UR7, c[0x0][0x50c] ;  /* 0x0001430000077ab9 */ /* 0x000fe20000000800 */
[----:B------:R-:W-:Y:S01]  /*1cd0*/  UMOV UR17, 0x40000040 ;  /* 0x4000004000117882 */ /* 0x000fe20000000000 */
[----:B------:R-:W-:Y:S01]  /*1ce0*/  UISETP.NE.AND UP0, UPT, UR7, 0x4, UPT ;  /* 0x000000040700788c */ /* 0x000fe2000bf05270 */
[----:B------:R-:W-:Y:S01]  /*1cf0*/  UMOV UR19, 0x40000040 ;  /* 0x4000004000137882 */ /* 0x000fe20000000000 */
[----:B------:R-:W-:Y:S02]  /*1d00*/  UMOV UR6, 0x4 ;  /* 0x0000000400067882 */ /* 0x000fe40000000000 */
[----:B------:R-:W-:-:S06]  /*1d10*/  USEL UR7, URZ, 0x1, UP0 ;  /* 0x000000013f077887 */ /* 0x000fcc0008000000 */
[----:B------:R-:W-:Y:S01]  /*1d20*/  ISETP.NE.AND P0, PT, RZ, UR7, PT ;  /* 0x00000007ff007c0c */ /* 0x000fe2000bf05270 */
[----:B------:R-:W-:-:S12]  /*1d30*/  QGMMA.64x32x32.F32.E4M3.E4M3 R24, gdesc[UR16], R24, gsb0 ;  /* 0x00600000101879f3 */ /* 0x000fd80008000818 */
[----:B------:R-:W-:Y:S05]  /*1d40*/  @!P0 BRA `(.L_x_26) ;  /* 0x0000000000488947 */ /* 0x000fea0003800000 */
[----:B------:R-:W-:Y:S02]  /*1d50*/  WARPGROUP.DEPBAR.LE gsb0, 0x0 ;  /* 0x00008000000079c5 */ /* 0x000fe40000010000 */
[----:B------:R-:W-:-:S01]  /*1d60*/  FADD R55, RZ, R24 ;  /* 0x00000018ff377221 */ /* 0x000fc20000000000 */
[----:B------:R-:W-:Y:S01]  /*1d70*/  FADD R54, RZ, R25 ;  /* 0x00000019ff367221 */ /* 0x000fe20000000000 */
        /* <DEDUP_REMOVED lines=14> */
[----:B------:R-:W-:-:S06]  /*1e60*/  UMOV UR6, URZ ;  /* 0x0000003f00067c82 */ /* 0x000fcc0008000000 */
.L_x_26:
[----:B------:R-:W-:-:S04]  /*1e70*/  UIADD3 UR25, UR5, 0x1, URZ ;  /* 0x0000000105197890 */ /* 0x000fc8000fffe03f */
[----:B------:R-:W-:-:S04]  /*1e80*/  UISETP.NE.AND UP0, UPT, UR25, 0x12, UPT ;  /* 0x000000121900788c */ /* 0x000fc8000bf05270 */
[----:B------:R-:W-:Y:S02]  /*1e90*/  USEL UR8, URZ, 0x1, UP0 ;  /* 0x000000013f087887 */ /* 0x000fe40008000000 */
[----:B------:R-:W-:Y:S02]  /*1ea0*/  USEL UR25, UR25, URZ, UP0 ;  /* 0x0000003f19197287 */ /* 0x000fe40008000000 */
[----:B------:R-:W-:-:S06]  /*1eb0*/  ULOP3.LUT UR8, UR4, UR8, URZ, 0x3c, !UPT ;  /* 0x0000000804087292 */ /* 0x000fcc000f8e3c3f */
[----:B------:R-:W-:Y:S01]  /*1ec0*/  IMAD.U32 R22, RZ, RZ, UR8 ;  /* 0x00000008ff167e24 */ /* 0x000fe2000f8e00ff */
[----:B------:R-:W-:-:S06]  /*1ed0*/  UMOV UR8, 0x1 ;  /* 0x0000000100087882 */ /* 0x000fcc0000000000 */
.L_x_21:
[----:B------:R-:W-:-:S06]  /*1ee0*/  UISETP.GE.AND UP0, UPT, UR10, 0x1, UPT ;  /* 0x000000010a00788c */ /* 0x000fcc000bf06270 */
[----:B------:R-:W-:-:S13]  /*1ef0*/  PLOP3.LUT P0, PT, PT, PT, UP0, 0x80, 0x0 ;  /* 0x000000000000781c */ /* 0x000fda0003f0f008 */
[----:B------:R-:W-:Y:S05]  /*1f00*/  @!P0 BRA `(.L_x_27) ;  /* 0x0000000400588947 */ /* 0x000fea0003800000 */
[----:B01----:R-:W-:Y:S01]  /*1f10*/  IMAD.U32 R18, RZ, RZ, UR10 ;  /* 0x0000000aff127e24 */ /* 0x003fe2000f8e00ff */
[----:B------:R-:W-:Y:S01]  /*1f20*/  ULDC UR26, c[0x0][0x50c] ;  /* 0x00014300001a7ab9 */ /* 0x000fe20000000800 */
[----:B------:R-:W-:-:S07]  /*1f30*/  IMAD.U32 R19, RZ, RZ, UR5 ;  /* 0x00000005ff137e24 */ /* 0x000fce000f8e00ff */
.L_x_35:
[----:B------:R-:W-:-:S13]  /*1f40*/  ISETP.NE.AND P1, PT, R56, 0x3, PT ;  /* 0x000000033800780c */ /* 0x000fda0003f25270 */
[----:B------:R-:W-:Y:S05]  /*1f50*/  @!P1 BRA `(.L_x_28) ;  /* 0x0000000000049947 */ /* 0x000fea0003800000 */
[----:B------:R-:W-:Y:S01]  /*1f60*/  BPT.TRAP 0x1 ;  /* 0x000000040000795c */ /* 0x000fe20000300000 */
.L_x_28:
[----:B------:R-:W-:Y:S01]  /*1f70*/  ULEA UR16, UR25, UR9, 0x3 ;  /* 0x0000000919107291 */ /* 0x000fe2000f8e183f */
[----:B------:R-:W-:-:S08]  /*1f80*/  SHF.L.U32 R20, R22, 0x1f, RZ ;  /* 0x0000001f16147819 */ /* 0x000fd000000006ff */
[----:B------:R0:W1:Y:S01]  /*1f90*/  SYNCS.PHASECHK.TRANS64.TRYWAIT P0, [UR16], R20 ;  /* 0x00000014ff0075a7 */ /* 0x0000620008000150 */
[----:B------:R-:W-:Y:S05]  /*1fa0*/  @!P1 BRA `(.L_x_29) ;  /* 0x0000000000049947 */ /* 0x000fea0003800000 */
[----:B------:R-:W-:Y:S01]  /*1fb0*/  BPT.TRAP 0x1 ;  /* 0x000000040000795c */ /* 0x000fe20000300000 */
.L_x_29:
[----:B-1----:R-:W-:Y:S05]  /*1fc0*/  @P0 BRA `(.L_x_30) ;  /* 0x0000000000080947 */ /* 0x002fea0003800000 */
[----:B------:R-:W1:Y:S02]  /*1fd0*/  SYNCS.PHASECHK.TRANS64.TRYWAIT P0, [UR16], R20 ;  /* 0x00000014ff0075a7 */ /* 0x000e640008000150 */
[----:B-1----:R-:W-:Y:S05]  /*1fe0*/  @!P0 BRA `(.L_x_31) ;  /* 0x0000003c00188947 */ /* 0x002fea0003800000 */
.L_x_30:
[----:B------:R-:W-:Y:S01]  /*1ff0*/  UISETP.NE.AND UP0, UPT, UR7, URZ, UPT ;  /* 0x0000003f0700728c */ /* 0x000fe2000bf05270 */
[----:B------:R-:W-:Y:S01]  /*2000*/  WARPGROUP.ARRIVE ;  /* 0x00000000000079c5 */ /* 0x000fe20000000000 */
[----:B------:R-:W-:Y:S02]  /*2010*/  ULEA UR7, UR25, UR15, 0x9 ;  /* 0x0000000f19077291 */ /* 0x000fe4000f8e483f */
[----:B------:R-:W-:Y:S01]  /*2020*/  USEL UR8, UR8, URZ, !UP0 ;  /* 0x0000003f08087287 */ /* 0x000fe2000c000000 */
[----:B------:R-:W-:Y:S01]  /*2030*/  UMOV UR17, 0x40000040 ;  /* 0x4000004000117882 */ /* 0x000fe20000000000 */
[----:B------:R-:W-:Y:S02]  /*2040*/  UMOV UR19, 0x40000040 ;  /* 0x4000004000137882 */ /* 0x000fe40000000000 */
[----:B------:R-:W-:Y:S02]  /*2050*/  UISETP.NE.U32.AND UP0, UPT, UR8, URZ, UPT ;  /* 0x0000003f0800728c */ /* 0x000fe4000bf05070 */
[----:B------:R-:W-:Y:S01]  /*2060*/  ULEA UR8, UR25, UR14, 0x8 ;  /* 0x0000000e19087291 */ /* 0x000fe2000f8e403f */
[----:B------:R-:W-:Y:S01]  /*2070*/  UMOV UR16, UR7 ;  /* 0x0000000700107c82 */ /* 0x000fe20008000000 */
[----:B------:R-:W-:-:S05]  /*2080*/  UIADD3 UR6, UR6, 0x4, URZ ;  /* 0x0000000406067890 */ /* 0x000fca000fffe03f */
[----:B------:R-:W-:Y:S02]  /*2090*/  UMOV UR18, UR8 ;  /* 0x0000000800127c82 */ /* 0x000fe40008000000 */
[----:B------:R-:W-:Y:S01]  /*20a0*/  QGMMA.64x32x32.F32.E4M3.E4M3 R24, gdesc[UR16], R24, UP0 ;  /* 0x00600000101879f3 */ /* 0x000fe2000bf00818 */
[----:B------:R-:W-:Y:S02]  /*20b0*/  UIADD3 UR16, UR7, 0x2, URZ ;  /* 0x0000000207107890 */ /* 0x000fe4000fffe03f */
[----:B------:R-:W-:Y:S01]  /*20c0*/  UIADD3 UR18, UR8, 0x2, URZ ;  /* 0x0000000208127890 */ /* 0x000fe2000fffe03f */
[----:B------:R-:W-:Y:S01]  /*20d0*/  UMOV UR17, 0x40000040 ;  /* 0x4000004000117882 */ /* 0x000fe20000000000 */
[----:B------:R-:W-:Y:S01]  /*20e0*/  UMOV UR19, 0x40000040 ;  /* 0x4000004000137882 */ /* 0x000fe20000000000 */
[----:B------:R-:W-:-:S06]  /*20f0*/  UISETP.NE.AND UP0, UPT, UR6, UR26, UPT ;  /* 0x0000001a0600728c */ /* 0x000fcc000bf05270 */
        /* <DEDUP_REMOVED lines=8> */
[----:B------:R-:W-:Y:S01]  /*2180*/  UMOV UR17, 0x40000040 ;  /* 0x4000004000117882 */ /* 0x000fe20000000000 */
[----:B------:R-:W-:Y:S01]  /*2190*/  UMOV UR19, 0x40000040 ;  /* 0x4000004000137882 */ /* 0x000fe20000000000 */
[----:B------:R-:W-:-:S06]  /*21a0*/  USEL UR7, URZ, 0x1, UP0 ;  /* 0x000000013f077887 */ /* 0x000fcc0008000000 */
[----:B------:R-:W-:Y:S01]  /*21b0*/  ISETP.NE.AND P0, PT, RZ, UR7, PT ;  /* 0x00000007ff007c0c */ /* 0x000fe2000bf05270 */
[----:B------:R-:W-:Y:S03]  /*21c0*/  QGMMA.64x32x32.F32.E4M3.E4M3 R24, gdesc[UR16], R24, gsb0 ;  /* 0x00600000101879f3 */ /* 0x000fe60008000818 */
[----:B------:R-:W-:-:S09]  /*21d0*/  WARPGROUP.DEPBAR.LE gsb0, 0x1 ;  /* 0x00008000000079c5 */ /* 0x000fd20000010100 */
[----:B------:R-:W-:Y:S05]  /*21e0*/  @!P0 BRA `(.L_x_32) ;  /* 0x0000000000488947 */ /* 0x000fea0003800000 */
[----:B------:R-:W-:Y:S02]  /*21f0*/  WARPGROUP.DEPBAR.LE gsb0, 0x0 ;  /* 0x00008000000079c5 */ /* 0x000fe40000010000 */
[----:B------:R-:W-:-:S01]  /*2200*/  FADD R55, R24, R55 ;  /* 0x0000003718377221 */ /* 0x000fc20000000000 */
[----:B------:R-:W-:Y:S01]  /*2210*/  FADD R54, R25, R54 ;  /* 0x0000003619367221 */ /* 0x000fe20000000000 */
        /* <DEDUP_REMOVED lines=14> */
[----:B------:R-:W-:-:S06]  /*2300*/  UMOV UR6, URZ ;  /* 0x0000003f00067c82 */ /* 0x000fcc0008000000 */
.L_x_32:
[----:B------:R-:W-:Y:S05]  /*2310*/  @!P1 BRA `(.L_x_33) ;  /* 0x0000000000049947 */ /* 0x000fea0003800000 */
[----:B------:R-:W-:Y:S01]  /*2320*/  BPT.TRAP 0x1 ;  /* 0x000000040000795c */ /* 0x000fe20000300000 */
.L_x_33:
[----:B------:R-:W-:-:S13]  /*2330*/  ISETP.NE.AND P0, PT, R13, RZ, PT ;  /* 0x000000ff0d00720c */ /* 0x000fda0003f05270 */
[----:B01----:R-:W-:-:S05]  /*2340*/  @P0 LEA R20, R19, UR9, 0x3 ;  /* 0x0000000913140c11 */ /* 0x003fca000f8e18ff */
[----:B------:R-:W-:-:S05]  /*2350*/  @P0 VIADD R20, R20, 0x90 ;  /* 0x0000009014140836 */ /* 0x000fca0000000000 */
[----:B------:R-:W-:-:S04]  /*2360*/  @P0 PRMT R20, R11, 0x654, R20 ;  /* 0x000006540b140816 */ /* 0x000fc80000000014 */
[----:B------:R0:W-:Y:S01]  /*2370*/  @P0 SYNCS.ARRIVE.TRANS64.RED.A1T0 RZ, [R20+URZ], RZ ;  /* 0x000000ff14ff09a7 */ /* 0x0001e2000810043f */
[----:B------:R-:W-:-:S13]  /*2380*/  ISETP.GT.U32.AND P0, PT, R0, 0x1, PT ;  /* 0x000000010000780c */ /* 0x000fda0003f04070 */
[----:B0-----:R-:W-:Y:S05]  /*2390*/  @P0 BRA `(.L_x_34) ;  /* 0x0000000000040947 */ /* 0x001fea0003800000 */
[----:B------:R-:W-:Y:S01]  /*23a0*/  BPT.TRAP 0x1 ;  /* 0x000000040000795c */ /* 0x000fe20000300000 */
.L_x_34:
[----:B------:R-:W-:Y:S01]  /*23b0*/  UIADD3 UR25, UR25, 0x1, URZ ;  /* 0x0000000119197890 */ /* 0x000fe2000fffe03f */
[C---:B------:R-:W-:Y:S01]  /*23c0*/  ISETP.GT.AND P1, PT, R18.reuse, 0x1, PT ;  /* 0x000000011200780c */ /* 0x040fe20003f24270 */
[----:B------:R-:W-:Y:S02]  /*23d0*/  VIADD R19, R19, 0x1 ;  /* 0x0000000113137836 */ /* 0x000fe40000000000 */
[----:B------:R-:W-:Y:S01]  /*23e0*/  UISETP.NE.AND UP0, UPT, UR25, 0x12, UPT ;  /* 0x000000121900788c */ /* 0x000fe2000bf05270 */
[----:B------:R-:W-:Y:S02]  /*23f0*/  VIADD R18, R18, 0xffffffff ;  /* 0xffffffff12127836 */ /* 0x000fe40000000000 */
[C---:B------:R-:W-:Y:S01]  /*2400*/  ISETP.NE.AND P0, PT, R19.reuse, 0x12, PT ;  /* 0x000000121300780c */ /* 0x040fe20003f05270 */
[----:B------:R-:W-:Y:S02]  /*2410*/  USEL UR8, URZ, 0x1, UP0 ;  /* 0x000000013f087887 */ /* 0x000fe40008000000 */
[----:B------:R-:W-:Y:S01]  /*2420*/  USEL UR25, UR25, URZ, UP0 ;  /* 0x0000003f19197287 */ /* 0x000fe20008000000 */
[----:B------:R-:W-:-:S03]  /*2430*/  SEL R19, R19, RZ, P0 ;  /* 0x000000ff13137207 */ /* 0x000fc60000000000 */
[----:B------:R-:W-:Y:S01]  /*2440*/  LOP3.LUT R22, R22, UR8, RZ, 0x3c, !PT ;  /* 0x0000000816167c12 */ /* 0x000fe2000f8e3cff */
[----:B------:R-:W-:Y:S01]  /*2450*/  UMOV UR8, 0x1 ;  /* 0x0000000100087882 */ /* 0x000fe20000000000 */
[----:B------:R-:W-:Y:S06]  /*2460*/  @P1 BRA `(.L_x_35) ;  /* 0xfffffff800b41947 */ /* 0x000fec000383ffff */
.L_x_27:
[----:B------:R-:W-:Y:S01]  /*2470*/  UISETP.NE.AND UP0, UPT, UR6, URZ, UPT ;  /* 0x0000003f0600728c */ /* 0x000fe2000bf05270 */
[----:B01----:R-:W0:Y:S01]  /*2480*/  LDC R18, c[0x0][0x28c] ;  /* 0x0000a300ff127b82 */ /* 0x003e220000000800 */
[----:B------:R-:W-:Y:S02]  /*2490*/  IMAD.U32 R19, RZ, RZ, UR24 ;  /* 0x00000018ff137e24 */ /* 0x000fe4000f8e00ff */
[----:B------:R-:W-:-:S06]  /*24a0*/  USEL UR6, URZ, 0x1, !UP0 ;  /* 0x000000013f067887 */ /* 0x000fcc000c000000 */
[----:B------:R-:W-:-:S13]  /*24b0*/  ISETP.NE.AND P0, PT, RZ, UR6, PT ;  /* 0x00000006ff007c0c */ /* 0x000fda000bf05270 */
[----:B------:R-:W-:Y:S05]  /*24c0*/  @!P0 BRA `(.L_x_36) ;  /* 0x0000000000448947 */ /* 0x000fea0003800000 */
[----:B------:R-:W-:Y:S02]  /*24d0*/  WARPGROUP.DEPBAR.LE gsb0, 0x0 ;  /* 0x00008000000079c5 */ /* 0x000fe40000010000 */
[----:B------:R-:W-:Y:S01]  /*24e0*/  FADD R55, R24, R55 ;  /* 0x0000003718377221 */ /* 0x000fe20000000000 */
        /* <DEDUP_REMOVED lines=14> */
[----:B------:R-:W-:-:S07]  /*25d0*/  FADD R40, R40, R39 ;  /* 0x0000002728287221 */ /* 0x000fce0000000000 */
.L_x_36:
[----:B0-----:R-:W-:Y:S01]  /*25e0*/  ISETP.GE.AND P0, PT, R18, 0x1, PT ;  /* 0x000000011200780c */ /* 0x001fe20003f06270 */
[----:B------:R0:W-:Y:S01]  /*25f0*/  SYNCS.ARRIVE.TRANS64.A1T0 RZ, [R19+UR23], RZ ;  /* 0x000000ff13ff79a7 */ /* 0x0001e20008100017 */
[----:B------:R-:W-:-:S11]  /*2600*/  WARPGROUP.DEPBAR.LE gsb0, 0x0 ;  /* 0x00008000000079c5 */ /* 0x000fd60000010000 */
[----:B------:R-:W-:Y:S05]  /*2610*/  @!P0 BRA `(.L_x_37) ;  /* 0x0000000000488947 */ /* 0x000fea0003800000 */
[----:B------:R-:W-:-:S13]  /*2620*/  ISETP.NE.AND P0, PT, R56, 0x3, PT ;  /* 0x000000033800780c */ /* 0x000fda0003f05270 */
[----:B------:R-:W-:Y:S05]  /*2630*/  @!P0 BRA `(.L_x_38) ;  /* 0x0000000000048947 */ /* 0x000fea0003800000 */
[----:B------:R-:W-:Y:S01]  /*2640*/  BPT.TRAP 0x1 ;  /* 0x000000040000795c */ /* 0x000fe20000300000 */
.L_x_38:
[----:B------:R-:W-:-:S13]  /*2650*/  ISETP.NE.AND P0, PT, R13, RZ, PT ;  /* 0x000000ff0d00720c */ /* 0x000fda0003f05270 */
[----:B------:R-:W-:-:S05]  /*2660*/  VOTEU.ANY UP0, P0 ;  /* 0x00000000003f7886 */ /* 0x000fca0000000100 */
[----:B------:R-:W-:-:S06]  /*2670*/  @UP0 UIADD3 UR6, UR10, UR5, URZ ;  /* 0x000000050a060290 */ /* 0x000fcc000fffe03f */
[----:B------:R-:W-:Y:S02]  /*2680*/  IMAD.U32 R18, RZ, RZ, UR6 ;  /* 0x00000006ff127e24 */ /* 0x000fe4000f8e00ff */
[----:B------:R-:W-:Y:S02]  /*2690*/  IMAD.U32 R21, RZ, RZ, UR6 ;  /* 0x00000006ff157e24 */ /* 0x000fe4000f8e00ff */
[----:B0-----:R-:W-:-:S05]  /*26a0*/  @P0 IMAD.WIDE.U32 R18, R18, 0x38e38e39, RZ ;  /* 0x38e38e3912120825 */ /* 0x001fca00078e00ff */
[----:B------:R-:W-:-:S05]  /*26b0*/  @P0 SHF.R.U32.HI R18, RZ, 0x2, R19 ;  /* 0x00000002ff120819 */ /* 0x000fca0000011613 */
[----:B------:R-:W-:-:S05]  /*26c0*/  @P0 IMAD R18, R18, -0x12, R21 ;  /* 0xffffffee12120824 */ /* 0x000fca00078e0215 */
[----:B------:R-:W-:-:S05]  /*26d0*/  @P0 LEA R18, R18, UR9, 0x3 ;  /* 0x0000000912120c11 */ /* 0x000fca000f8e18ff */
[----:B------:R-:W-:-:S05]  /*26e0*/  @P0 VIADD R18, R18, 0x90 ;  /* 0x0000009012120836 */ /* 0x000fca0000000000 */
[----:B------:R-:W-:-:S04]  /*26f0*/  @P0 PRMT R18, R11, 0x654, R18 ;  /* 0x000006540b120816 */ /* 0x000fc80000000012 */
[----:B------:R1:W-:Y:S01]  /*2700*/  @P0 SYNCS.ARRIVE.TRANS64.RED.A1T0 RZ, [R18+URZ], RZ ;  /* 0x000000ff12ff09a7 */ /* 0x0003e2000810043f */
[----:B------:R-:W-:-:S13]  /*2710*/  ISETP.GT.U32.AND P0, PT, R0, 0x1, PT ;  /* 0x000000010000780c */ /* 0x000fda0003f04070 */
[----:B-1----:R-:W-:Y:S05]  /*2720*/  @P0 BRA `(.L_x_37) ;  /* 0x0000000000040947 */ /* 0x002fea0003800000 */
[----:B------:R-:W-:Y:S01]  /*2730*/  BPT.TRAP 0x1 ;  /* 0x000000040000795c */ /* 0x000fe20000300000 */
.L_x_37:
[----:B------:R-:W-:Y:S01]  /*2740*/  SHF.L.U32 R18, R57, 0x1f, RZ ;  /* 0x0000001f39127819 */ /* 0x000fe200000006ff */
[----:B------:R-:W-:Y:S01]  /*2750*/  UIADD3 UR5, UR22, UR5, URZ ;  /* 0x0000000516057290 */ /* 0x000fe2000fffe03f */
[----:B------:R-:W1:Y:S01]  /*2760*/  LDC R22, c[0x0][0x288] ;  /* 0x0000a200ff167b82 */ /* 0x000e620000000800 */
[----:B------:R-:W-:Y:S01]  /*2770*/  UISETP.GE.U32.AND UP1, UPT, UR22, 0x12, UPT ;  /* 0x000000121600788c */ /* 0x000fe2000bf26070 */
[----:B------:R-:W-:Y:S01]  /*2780*/  IMAD.SHL.U32 R20, R7, 0x2, RZ ;  /* 0x0000000207147824 */ /* 0x000fe200078e00ff */
[----:B------:R-:W-:Y:S02]  /*2790*/  UISETP.GT.U32.AND UP0, UPT, UR5, 0x11, UPT ;  /* 0x000000110500788c */ /* 0x000fe4000bf04070 */
[----:B------:R-:W-:Y:S02]  /*27a0*/  UIMAD.WIDE.U32 UR6, UR5, 0x38e38e39, URZ ;  /* 0x38e38e39050678a5 */ /* 0x000fe4000f8e003f */
[----:B------:R-:W-:Y:S01]  /*27b0*/  UISETP.LT.U32.AND UP0, UPT, UR22, 0x12, UP0 ;  /* 0x000000121600788c */ /* 0x000fe20008701070 */
[----:B------:R-:W4:Y:S01]  /*27c0*/  SYNCS.PHASECHK.TRANS64.TRYWAIT P0, [UR11+0x8], R18 ;  /* 0x00000812ff0075a7 */ /* 0x000f22000800014b */
[----:B------:R-:W-:Y:S01]  /*27d0*/  USHF.R.U32.HI UR6, URZ, 0x2, UR7 ;  /* 0x000000023f067899 */ /* 0x000fe20008011607 */
[----:B------:R-:W-:Y:S01]  /*27e0*/  SHF.R.S32.HI R21, RZ, 0x1f, R20 ;  /* 0x0000001fff157819 */ /* 0x000fe20000011414 */
[----:B------:R-:W-:-:S02]  /*27f0*/  USEL UR8, URZ, 0x1, !UP0 ;  /* 0x000000013f087887 */ /* 0x000fc4000c000000 */
[----:B------:R-:W-:Y:S02]  /*2800*/  UIMAD UR5, UR6, -0x12, UR5 ;  /* 0xffffffee060578a4 */ /* 0x000fe4000f8e0205 */
[----:B------:R-:W-:-:S04]  /*2810*/  ULOP3.LUT UR4, UR4, UR8, URZ, 0x3c, !UPT ;  /* 0x0000000804047292 */ /* 0x000fc8000f8e3c3f */
[----:B------:R-:W-:Y:S01]  /*2820*/  @UP1 ULOP3.LUT UR4, UR4, 0x1, UR6, 0x78, !UPT ;  /* 0x0000000104041892 */ /* 0x000fe2000f8e7806 */
[----:B-1--4-:R-:W-:Y:S11]  /*2830*/  @!P0 BRA `(.L_x_39) ;  /* 0x00000034001c8947 */ /* 0x012ff60003800000 */
.L_x_115:
[----:B------:R-:W-:Y:S01]  /*2840*/  IMAD.SHL.U32 R23, R4, 0x40, RZ ;  /* 0x0000004004177824 */ /* 0x000fe200078e00ff */
[----:B------:R-:W-:Y:S01]  /*2850*/  ULDC UR8, c[0x0][0x284] ;  /* 0x0000a10000087ab9 */ /* 0x000fe20000000800 */
[----:B------:R-:W-:Y:S01]  /*2860*/  IMAD.SHL.U32 R31, R5, 0x20, RZ ;  /* 0x00000020051f7824 */ /* 0x000fe200078e00ff */
[----:B------:R-:W-:Y:S01]  /*2870*/  SHF.R.S32.HI R30, RZ, 0x1f, R6 ;  /* 0x0000001fff1e7819 */ /* 0x000fe20000011406 */
[----:B------:R-:W-:Y:S01]  /*2880*/  ULDC.64 UR6, c[0x0][0x5d0] ;  /* 0x0001740000067ab9 */ /* 0x000fe20000000a00 */
[----:B------:R-:W-:Y:S01]  /*2890*/  ISETP.GE.AND P0, PT, R23, UR8, PT ;  /* 0x0000000817007c0c */ /* 0x000fe2000bf06270 */
[----:B0-----:R-:W-:Y:S01]  /*28a0*/  IMAD.WIDE.U32 R18, R6, UR6, R20 ;  /* 0x0000000606127c25 */ /* 0x001fe2000f8e0014 */
[----:B------:R-:W-:Y:S02]  /*28b0*/  SHF.R.S32.HI R26, RZ, 0x1f, R31 ;  /* 0x0000001fff1a7819 */ /* 0x000fe4000001141f */
[C---:B------:R-:W-:Y:S01]  /*28c0*/  ISETP.GE.OR P0, PT, R31.reuse, R22, P0 ;  /* 0x000000161f00720c */ /* 0x040fe20000706670 */
[----:B------:R-:W-:Y:S01]  /*28d0*/  IMAD R5, R30, UR6, RZ ;  /* 0x000000061e057c24 */ /* 0x000fe2000f8e02ff */
[----:B------:R-:W-:-:S03]  /*28e0*/  IADD3 R18, P1, R31, R18, RZ ;  /* 0x000000121f127210 */ /* 0x000fc60007f3e0ff */
[----:B------:R-:W-:-:S05]  /*28f0*/  IMAD R5, R6, UR7, R5 ;  /* 0x0000000706057c24 */ /* 0x000fca000f8e0205 */
[----:B------:R-:W-:-:S03]  /*2900*/  IADD3.X R19, R26, R19, R5, P1, !PT ;  /* 0x000000131a137210 */ /* 0x000fc60000ffe405 */
[----:B------:R-:W-:Y:S05]  /*2910*/  @P0 BRA `(.L_x_40) ;  /* 0x0000001000f80947 */ /* 0x000fea0003800000 */
[----:B------:R-:W0:Y:S01]  /*2920*/  LDC.64 R28, c[0x0][0x5c8] ;  /* 0x00017200ff1c7b82 */ /* 0x000e220000000a00 */
[----:B------:R-:W-:Y:S01]  /*2930*/  IMAD.WIDE R24, R4, 0x40, R14 ;  /* 0x0000004004187825 */ /* 0x000fe200078e020e */
[----:B------:R-:W-:Y:S01]  /*2940*/  ULDC.64 UR6, c[0x0][0x5c0] ;  /* 0x0001700000067ab9 */ /* 0x000fe20000000a00 */
[----:B------:R-:W-:Y:S02]  /*2950*/  BSSY B0, `(.L_x_40) ;  /* 0x000013a000007945 */ /* 0x000fe40003800000 */
[----:B------:R-:W-:Y:S02]  /*2960*/  IMAD R22, R7, -0x2, R22 ;  /* 0xfffffffe07167824 */ /* 0x000fe400078e0216 */
[-C--:B0-----:R-:W-:Y:S02]  /*2970*/  IMAD R4, R25, R28.reuse, RZ ;  /* 0x0000001c19047224 */ /* 0x081fe400078e02ff */
[----:B------:R-:W-:-:S04]  /*2980*/  IMAD.WIDE.U32 R18, R24, R28, R18 ;  /* 0x0000001c18127225 */ /* 0x000fc800078e0012 */
[----:B------:R-:W-:Y:S01]  /*2990*/  IMAD R27, R24, R29, R4 ;  /* 0x0000001d181b7224 */ /* 0x000fe200078e0204 */
[----:B------:R-:W-:Y:S02]  /*29a0*/  LEA R5, P0, R28, R18, 0x3 ;  /* 0x000000121c057211 */ /* 0x000fe400078018ff */
[----:B------:R-:W-:Y:S01]  /*29b0*/  IADD3 R4, P1, R18, UR6, RZ ;  /* 0x0000000612047c10 */ /* 0x000fe2000ff3e0ff */
[----:B------:R-:W-:Y:S01]  /*29c0*/  IMAD.IADD R27, R19, 0x1, R27 ;  /* 0x00000001131b7824 */ /* 0x000fe200078e021b */
[----:B------:R-:W-:-:S04]  /*29d0*/  IADD3 R18, P3, R5, UR6, RZ ;  /* 0x0000000605127c10 */ /* 0x000fc8000ff7e0ff */
[----:B------:R-:W-:Y:S01]  /*29e0*/  LEA.HI.X R19, R28, R27, R29, 0x3, P0 ;  /* 0x0000001b1c137211 */ /* 0x000fe200000f1c1d */
[----:B------:R-:W-:Y:S01]  /*29f0*/  IMAD.IADD R28, R12, 0x1, -R23 ;  /* 0x000000010c1c7824 */ /* 0x000fe200078e0a17 */
[----:B---3-5:R-:W-:Y:S01]  /*2a00*/  FSETP.NEU.AND P0, PT, R17, RZ, PT ;  /* 0x000000ff1100720b */ /* 0x028fe20003f0d000 */
[----:B------:R-:W-:Y:S01]  /*2a10*/  IMAD.IADD R29, R22, 0x1, -R31 ;  /* 0x00000001161d7824 */ /* 0x000fe200078e0a1f */
[----:B------:R-:W-:Y:S02]  /*2a20*/  IADD3.X R5, R27, UR7, RZ, P1, !PT ;  /* 0x000000071b057c10 */ /* 0x000fe40008ffe4ff */
[----:B------:R-:W-:-:S09]  /*2a30*/  IADD3.X R19, R19, UR7, RZ, P3, !PT ;  /* 0x0000000713137c10 */ /* 0x000fd20009ffe4ff */
[----:B------:R-:W-:Y:S05]  /*2a40*/  @!P0 BRA `(.L_x_41) ;  /* 0x0000000c00a08947 */ /* 0x000fea0003800000 */
[----:B------:R-:W-:Y:S01]  /*2a50*/  ULDC.64 UR6, c[0x0][0x5b8] ;  /* 0x00016e0000067ab9 */ /* 0x000fe20000000a00 */
[----:B------:R-:W-:Y:S01]  /*2a60*/  ULDC.64 UR16, c[0x0][0x5a8] ;  /* 0x00016a0000107ab9 */ /* 0x000fe20000000a00 */
[----:B------:R-:W-:Y:S01]  /*2a70*/  IMAD.WIDE.U32 R20, R6, UR6, R20 ;  /* 0x0000000606147c25 */ /* 0x000fe2000f8e0014 */
[----:B------:R-:W-:Y:S03]  /*2a80*/  BSSY B1, `(.L_x_42) ;  /* 0x0000010000017945 */ /* 0x000fe60003800000 */
[----:B------:R-:W-:Y:S01]  /*2a90*/  IMAD R23, R30, UR6, RZ ;  /* 0x000000061e177c24 */ /* 0x000fe2000f8e02ff */
[----:B------:R-:W-:-:S03]  /*2aa0*/  IADD3 R22, P0, R31, R20, RZ ;  /* 0x000000141f167210 */ /* 0x000fc60007f1e0ff */
[----:B------:R-:W-:Y:S01]  /*2ab0*/  IMAD R23, R6, UR7, R23 ;  /* 0x0000000706177c24 */ /* 0x000fe2000f8e0217 */
[----:B------:R-:W-:Y:S01]  /*2ac0*/  ULDC.64 UR6, c[0x0][0x5b0] ;  /* 0x00016c0000067ab9 */ /* 0x000fe20000000a00 */
[----:B------:R-:W-:Y:S01]  /*2ad0*/  PRMT R6, RZ, 0x7610, R6 ;  /* 0x00007610ff067816 */ /* 0x000fe20000000006 */
[----:B------:R-:W-:Y:S02]  /*2ae0*/  IMAD R27, R25, UR6, RZ ;  /* 0x00000006191b7c24 */ /* 0x000fe4000f8e02ff */
[----:B------:R-:W-:Y:S02]  /*2af0*/  IADD3.X R23, R26, R21, R23, P0, !PT ;  /* 0x000000151a177210 */ /* 0x000fe400007fe417 */
[----:B------:R-:W-:Y:S01]  /*2b00*/  ISETP.GE.AND P0, PT, R28, 0x1, PT ;  /* 0x000000011c00780c */ /* 0x000fe20003f06270 */
[C---:B------:R-:W-:Y:S02]  /*2b10*/  IMAD R27, R24.reuse, UR7, R27 ;  /* 0x00000007181b7c24 */ /* 0x040fe4000f8e021b */
[----:B------:R-:W-:Y:S01]  /*2b20*/  IMAD.WIDE.U32 R20, R24, UR6, R22 ;  /* 0x0000000618147c25 */ /* 0x000fe2000f8e0016 */
[----:B------:R-:W-:-:S02]  /*2b30*/  ISETP.LT.OR P4, PT, R29, 0x1, !P0 ;  /* 0x000000011d00780c */ /* 0x000fc40004781670 */
[----:B------:R-:W-:-:S04]  /*2b40*/  IADD3 R20, P1, R20, UR16, RZ ;  /* 0x0000001014147c10 */ /* 0x000fc8000ff3e0ff */
[----:B------:R-:W-:-:S07]  /*2b50*/  IADD3.X R21, R21, UR17, R27, P1, !PT ;  /* 0x0000001115157c10 */ /* 0x000fce0008ffe41b */
[----:B------:R-:W-:Y:S05]  /*2b60*/  @P4 BRA `(.L_x_43) ;  /* 0x0000000000044947 */ /* 0x000fea0003800000 */
[----:B------:R0:W5:Y:S02]  /*2b70*/  LDG.E.U8 R6, desc[UR20][R20.64] ;  /* 0x0000001414067981 */ /* 0x000164000c1e1100 */
.L_x_43:
[----:B------:R-:W-:Y:S05]  /*2b80*/  BSYNC B1 ;  /* 0x0000000000017941 */ /* 0x000fea0003800000 */
.L_x_42:
[----:B-----5:R-:W-:Y:S01]  /*2b90*/  LOP3.LUT R6, R6, 0xff, RZ, 0xc0, !PT ;  /* 0x000000ff06067812 */ /* 0x020fe200078ec0ff */
[----:B------:R-:W-:Y:S01]  /*2ba0*/  BSSY B1, `(.L_x_44) ;  /* 0x000000b000017945 */ /* 0x000fe20003800000 */
[----:B------:R-:W-:Y:S02]  /*2bb0*/  ISETP.LT.OR P3, PT, R29, 0x2, !P0 ;  /* 0x000000021d00780c */ /* 0x000fe40004761670 */
[----:B------:R-:W-:-:S05]  /*2bc0*/  F2FP.F16.E4M3.UNPACK_B R6, R6 ;  /* 0x00000006ff06723e */ /* 0x000fca00020006ff */
[----:B------:R-:W-:-:S05]  /*2bd0*/  HADD2.F32 R6, -RZ, R6.H0_H0 ;  /* 0x20000006ff067230 */ /* 0x000fca0000004100 */
[----:B------:R-:W-:-:S04]  /*2be0*/  FMUL R6, R6, R17 ;  /* 0x0000001106067220 */ /* 0x000fc80000400000 */
[----:B--2---:R-:W-:-:S05]  /*2bf0*/  FFMA R6, R55, R16, R6 ;  /* 0x0000001037067223 */ /* 0x004fca0000000006 */
[----:B------:R-:W-:Y:S02]  /*2c00*/  F2FP.SATFINITE.E4M3.F32.PACK_AB_MERGE_C R27, RZ, R6, RZ ;  /* 0x00000006ff1b723e */ /* 0x000fe400048070ff */
[----:B------:R-:W-:-:S03]  /*2c10*/  PRMT R6, RZ, 0x7610, R6 ;  /* 0x00007610ff067816 */ /* 0x000fc60000000006 */
[----:B------:R1:W-:Y:S01]  /*2c20*/  @!P4 STG.E.U8 desc[UR20][R4.64], R27 ;  /* 0x0000001b0400c986 */ /* 0x0003e2000c101114 */
[----:B------:R-:W-:Y:S05]  /*2c30*/  @P3 BRA `(.L_x_45) ;  /* 0x0000000000043947 */ /* 0x000fea0003800000 */
[----:B------:R2:W5:Y:S02]  /*2c40*/  LDG.E.U8 R6, desc[UR20][R20.64+0x1] ;  /* 0x0000011414067981 */ /* 0x000564000c1e1100 */
.L_x_45:
[----:B------:R-:W-:Y:S05]  /*2c50*/  BSYNC B1 ;  /* 0x0000000000017941 */ /* 0x000fea0003800000 */
.L_x_44:
[----:B-----5:R-:W-:Y:S01]  /*2c60*/  LOP3.LUT R6, R6, 0xff, RZ, 0xc0, !PT ;  /* 0x000000ff06067812 */ /* 0x020fe200078ec0ff */
[----:B------:R-:W-:Y:S01]  /*2c70*/  BSSY B1, `(.L_x_46) ;  /* 0x0000013000017945 */ /* 0x000fe20003800000 */
[----:B-1----:R-:W-:Y:S02]  /*2c80*/  IADD3 R27, P1, R24, 0x8, RZ ;  /* 0x00000008181b7810 */ /* 0x002fe40007f3e0ff */
[----:B------:R-:W-:-:S03]  /*2c90*/  F2FP.F16.E4M3.UNPACK_B R6, R6 ;  /* 0x00000006ff06723e */ /* 0x000fc600020006ff */
[----:B------:R-:W-:Y:S01]  /*2ca0*/  IMAD.X R24, RZ, RZ, R25, P1 ;  /* 0x000000ffff187224 */ /* 0x000fe200008e0619 */
[----:B------:R-:W-:Y:S01]  /*2cb0*/  ISETP.GE.AND P1, PT, R28, 0x9, PT ;  /* 0x000000091c00780c */ /* 0x000fe20003f26270 */
[----:B------:R-:W-:Y:S02]  /*2cc0*/  HADD2.F32 R6, -RZ, R6.H0_H0 ;  /* 0x20000006ff067230 */ /* 0x000fe40000004100 */
[----:B------:R-:W-:Y:S01]  /*2cd0*/  IMAD R24, R24, UR6, RZ ;  /* 0x0000000618187c24 */ /* 0x000fe2000f8e02ff */
[----:B------:R-:W-:Y:S01]  /*2ce0*/  ISETP.LT.OR P5, PT, R29, 0x1, !P1 ;  /* 0x000000011d00780c */ /* 0x000fe20004fa1670 */
[----:B------:R-:W-:-:S04]  /*2cf0*/  IMAD.WIDE.U32 R22, R27, UR6, R22 ;  /* 0x000000061b167c25 */ /* 0x000fc8000f8e0016 */
[----:B------:R-:W-:Y:S01]  /*2d00*/  FMUL R25, R6, R17 ;  /* 0x0000001106197220 */ /* 0x000fe20000400000 */
[----:B------:R-:W-:Y:S01]  /*2d10*/  PRMT R6, RZ, 0x7610, R6 ;  /* 0x00007610ff067816 */ /* 0x000fe20000000006 */
[----:B------:R-:W-:Y:S02]  /*2d20*/  IMAD R27, R27, UR7, R24 ;  /* 0x000000071b1b7c24 */ /* 0x000fe4000f8e0218 */
[----:B------:R-:W-:Y:S01]  /*2d30*/  FFMA R25, R54, R16, R25 ;  /* 0x0000001036197223 */ /* 0x000fe20000000019 */
[----:B------:R-:W-:-:S04]  /*2d40*/  IADD3 R22, P4, R22, UR16, RZ ;  /* 0x0000001016167c10 */ /* 0x000fc8000ff9e0ff */
[----:B------:R-:W-:Y:S02]  /*2d50*/  F2FP.SATFINITE.E4M3.F32.PACK_AB_MERGE_C R25, RZ, R25, RZ ;  /* 0x00000019ff19723e */ /* 0x000fe400048070ff */
[----:B------:R-:W-:-:S03]  /*2d60*/  IADD3.X R23, R23, UR17, R27, P4, !PT ;  /* 0x0000001117177c10 */ /* 0x000fc6000a7fe41b */
[----:B------:R1:W-:Y:S01]  /*2d70*/  @!P3 STG.E.U8 desc[UR20][R4.64+0x1], R25 ;  /* 0x000001190400b986 */ /* 0x0003e2000c101114 */
[----:B------:R-:W-:Y:S05]  /*2d80*/  @P5 BRA `(.L_x_47) ;  /* 0x0000000000045947 */ /* 0x000fea0003800000 */
[----:B------:R3:W5:Y:S02]  /*2d90*/  LDG.E.U8 R6, desc[UR20][R22.64] ;  /* 0x0000001416067981 */ /* 0x000764000c1e1100 */
.L_x_47:
[----:B------:R-:W-:Y:S05]  /*2da0*/  BSYNC B1 ;  /* 0x0000000000017941 */ /* 0x000fea0003800000 */
.L_x_46:
[----:B-----5:R-:W-:Y:S01]  /*2db0*/  LOP3.LUT R6, R6, 0xff, RZ, 0xc0, !PT ;  /* 0x000000ff06067812 */ /* 0x020fe200078ec0ff */
[----:B------:R-:W-:Y:S01]  /*2dc0*/  BSSY B1, `(.L_x_48) ;  /* 0x000000b000017945 */ /* 0x000fe20003800000 */
[----:B------:R-:W-:Y:S02]  /*2dd0*/  ISETP.LT.OR P3, PT, R29, 0x2, !P1 ;  /* 0x000000021d00780c */ /* 0x000fe40004f61670 */
[----:B------:R-:W-:-:S05]  /*2de0*/  F2FP.F16.E4M3.UNPACK_B R6, R6 ;  /* 0x00000006ff06723e */ /* 0x000fca00020006ff */
[----:B------:R-:W-:-:S05]  /*2df0*/  HADD2.F32 R6, -RZ, R6.H0_H0 ;  /* 0x20000006ff067230 */ /* 0x000fca0000004100 */
[----:B------:R-:W-:-:S04]  /*2e00*/  FMUL R6, R6, R17 ;  /* 0x0000001106067220 */ /* 0x000fc80000400000 */
[----:B------:R-:W-:-:S05]  /*2e10*/  FFMA R6, R53, R16, R6 ;  /* 0x0000001035067223 */ /* 0x000fca0000000006 */
[----:B-1----:R-:W-:Y:S02]  /*2e20*/  F2FP.SATFINITE.E4M3.F32.PACK_AB_MERGE_C R25, RZ, R6, RZ ;  /* 0x00000006ff19723e */ /* 0x002fe400048070ff */
[----:B------:R-:W-:-:S03]  /*2e30*/  PRMT R6, RZ, 0x7610, R6 ;  /* 0x00007610ff067816 */ /* 0x000fc60000000006 */
[----:B------:R1:W-:Y:S01]  /*2e40*/  @!P5 STG.E.U8 desc[UR20][R18.64], R25 ;  /* 0x000000191200d986 */ /* 0x0003e2000c101114 */
[----:B------:R-:W-:Y:S05]  /*2e50*/  @P3 BRA `(.L_x_49) ;  /* 0x0000000000043947 */ /* 0x000fea0003800000 */
[----:B------:R4:W5:Y:S02]  /*2e60*/  LDG.E.U8 R6, desc[UR20][R22.64+0x1] ;  /* 0x0000011416067981 */ /* 0x000964000c1e1100 */
.L_x_49:
[----:B------:R-:W-:Y:S05]  /*2e70*/  BSYNC B1 ;  /* 0x0000000000017941 */ /* 0x000fea0003800000 */
.L_x_48:
[----:B-----5:R-:W-:Y:S01]  /*2e80*/  LOP3.LUT R6, R6, 0xff, RZ, 0xc0, !PT ;  /* 0x000000ff06067812 */ /* 0x020fe200078ec0ff */
[----:B------:R-:W-:Y:S01]  /*2e90*/  BSSY B1, `(.L_x_50) ;  /* 0x000000b000017945 */ /* 0x000fe20003800000 */
[----:B------:R-:W-:Y:S02]  /*2ea0*/  ISETP.LT.OR P4, PT, R29, 0x9, !P0 ;  /* 0x000000091d00780c */ /* 0x000fe40004781670 */
[----:B------:R-:W-:-:S05]  /*2eb0*/  F2FP.F16.E4M3.UNPACK_B R6, R6 ;  /* 0x00000006ff06723e */ /* 0x000fca00020006ff */
[----:B------:R-:W-:-:S05]  /*2ec0*/  HADD2.F32 R6, -RZ, R6.H0_H0 ;  /* 0x20000006ff067230 */ /* 0x000fca0000004100 */
[----:B-1----:R-:W-:Y:S01]  /*2ed0*/  FMUL R25, R6, R17 ;  /* 0x0000001106197220 */ /* 0x002fe20000400000 */
[----:B------:R-:W-:-:S03]  /*2ee0*/  PRMT R6, RZ, 0x7610, R6 ;  /* 0x00007610ff067816 */ /* 0x000fc60000000006 */
[----:B------:R-:W-:-:S05]  /*2ef0*/  FFMA R25, R52, R16, R25 ;  /* 0x0000001034197223 */ /* 0x000fca0000000019 */
[----:B------:R-:W-:-:S05]  /*2f00*/  F2FP.SATFINITE.E4M3.F32.PACK_AB_MERGE_C R25, RZ, R25, RZ ;  /* 0x00000019ff19723e */ /* 0x000fca00048070ff */
[----:B------:R1:W-:Y:S01]  /*2f10*/  @!P3 STG.E.U8 desc[UR20][R18.64+0x1], R25 ;  /* 0x000001191200b986 */ /* 0x0003e2000c101114 */
[----:B------:R-:W-:Y:S05]  /*2f20*/  @P4 BRA `(.L_x_51) ;  /* 0x0000000000044947 */ /* 0x000fea0003800000 */
[----:B------:R0:W5:Y:S02]  /*2f30*/  LDG.E.U8 R6, desc[UR20][R20.64+0x8] ;  /* 0x0000081414067981 */ /* 0x000164000c1e1100 */
.L_x_51:
[----:B------:R-:W-:Y:S05]  /*2f40*/  BSYNC B1 ;  /* 0x0000000000017941 */ /* 0x000fea0003800000 */
.L_x_50:
        /* <DEDUP_REMOVED lines=12> */
.L_x_53:
[----:B------:R-:W-:Y:S05]  /*3010*/  BSYNC B1 ;  /* 0x0000000000017941 */ /* 0x000fea0003800000 */
.L_x_52:
        /* <DEDUP_REMOVED lines=12> */
.L_x_55:
[----:B------:R-:W-:Y:S05]  /*30e0*/  BSYNC B1 ;  /* 0x0000000000017941 */ /* 0x000fea0003800000 */
.L_x_54:
        /* <DEDUP_REMOVED lines=12> */
.L_x_57:
[----:B------:R-:W-:Y:S05]  /*31b0*/  BSYNC B1 ;  /* 0x0000000000017941 */ /* 0x000fea0003800000 */
.L_x_56:
        /* <DEDUP_REMOVED lines=12> */
.L_x_59:
[----:B------:R-:W-:Y:S05]  /*3280*/  BSYNC B1 ;  /* 0x0000000000017941 */ /* 0x000fea0003800000 */
.L_x_58:
        /* <DEDUP_REMOVED lines=12> */
.L_x_61:
[----:B------:R-:W-:Y:S05]  /*3350*/  BSYNC B1 ;  /* 0x0000000000017941 */ /* 0x000fea0003800000 */
.L_x_60:
        /* <DEDUP_REMOVED lines=12> */
.L_x_63:
[----:B------:R-:W-:Y:S05]  /*3420*/  BSYNC B1 ;  /* 0x0000000000017941 */ /* 0x000fea0003800000 */
.L_x_62:
        /* <DEDUP_REMOVED lines=12> */
.L_x_65:
[----:B------:R-:W-:Y:S05]  /*34f0*/  BSYNC B1 ;  /* 0x0000000000017941 */ /* 0x000fea0003800000 */
.L_x_64:
        /* <DEDUP_REMOVED lines=12> */
.L_x_67:
[----:B------:R-:W-:Y:S05]  /*35c0*/  BSYNC B1 ;  /* 0x0000000000017941 */ /* 0x000fea0003800000 */
.L_x_66:
        /* <DEDUP_REMOVED lines=12> */
.L_x_69:
[----:B------:R-:W-:Y:S05]  /*3690*/  BSYNC B1 ;  /* 0x0000000000017941 */ /* 0x000fea0003800000 */
.L_x_68:
[----:B-----5:R-:W-:Y:S01]  /*36a0*/  LOP3.LUT R6, R6, 0xff, RZ, 0xc0, !PT ;  /* 0x000000ff06067812 */ /* 0x020fe200078ec0ff */
[----:B------:R-:W-:Y:S01]  /*36b0*/  BSSY B1, `(.L_x_70) ;  /* 0x000000b000017945 */ /* 0x000fe20003800000 */
[----:B------:R-:W-:Y:S02]  /*36c0*/  ISETP.LT.OR P3, PT, R29, 0x19, !P1 ;  /* 0x000000191d00780c */ /* 0x000fe40004f61670 */
[----:B------:R-:W-:-:S05]  /*36d0*/  F2FP.F16.E4M3.UNPACK_B R6, R6 ;  /* 0x00000006ff06723e */ /* 0x000fca00020006ff */
[----:B------:R-:W-:-:S05]  /*36e0*/  HADD2.F32 R6, -RZ, R6.H0_H0 ;  /* 0x20000006ff067230 */ /* 0x000fca0000004100 */
[----:B0-2---:R-:W-:Y:S01]  /*36f0*/  FMUL R21, R6, R17 ;  /* 0x0000001106157220 */ /* 0x005fe20000400000 */
[----:B------:R-:W-:-:S03]  /*3700*/  PRMT R6, RZ, 0x7610, R6 ;  /* 0x00007610ff067816 */ /* 0x000fc60000000006 */
[----:B------:R-:W-:-:S05]  /*3710*/  FFMA R21, R42, R16, R21 ;  /* 0x000000102a157223 */ /* 0x000fca0000000015 */
[----:B------:R-:W-:-:S05]  /*3720*/  F2FP.SATFINITE.E4M3.F32.PACK_AB_MERGE_C R21, RZ, R21, RZ ;  /* 0x00000015ff15723e */ /* 0x000fca00048070ff */
[----:B------:R0:W-:Y:S01]  /*3730*/  @!P0 STG.E.U8 desc[UR20][R4.64+0x19], R21 ;  /* 0x0000191504008986 */ /* 0x0001e2000c101114 */
[----:B------:R-:W-:Y:S05]  /*3740*/  @P3 BRA `(.L_x_71) ;  /* 0x0000000000043947 */ /* 0x000fea0003800000 */
[----:B------:R2:W5:Y:S02]  /*3750*/  LDG.E.U8 R6, desc[UR20][R22.64+0x18] ;  /* 0x0000181416067981 */ /* 0x000564000c1e1100 */
.L_x_71:
[----:B------:R-:W-:Y:S05]  /*3760*/  BSYNC B1 ;  /* 0x0000000000017941 */ /* 0x000fea0003800000 */
.L_x_70:
[----:B-----5:R-:W-:Y:S01]  /*3770*/  LOP3.LUT R6, R6, 0xff, RZ, 0xc0, !PT ;  /* 0x000000ff06067812 */ /* 0x020fe200078ec0ff */
[----:B------:R-:W-:Y:S01]  /*3780*/  BSSY B1, `(.L_x_72) ;  /* 0x000000b000017945 */ /* 0x000fe20003800000 */
[----:B------:R-:W-:Y:S02]  /*3790*/  ISETP.LT.OR P1, PT, R29, 0x1a, !P1 ;  /* 0x0000001a1d00780c */ /* 0x000fe40004f21670 */
[----:B------:R-:W-:Y:S02]  /*37a0*/  F2FP.F16.E4M3.UNPACK_B R6, R6 ;  /* 0x00000006ff06723e */ /* 0x000fe400020006ff */
[----:B01----:R-:W-:-:S03]  /*37b0*/  PRMT R4, RZ, 0x7610, R4 ;  /* 0x00007610ff047816 */ /* 0x003fc60000000004 */
[----:B------:R-:W-:-:S05]  /*37c0*/  HADD2.F32 R6, -RZ, R6.H0_H0 ;  /* 0x20000006ff067230 */ /* 0x000fca0000004100 */
[----:B------:R-:W-:-:S04]  /*37d0*/  FMUL R6, R6, R17 ;  /* 0x0000001106067220 */ /* 0x000fc80000400000 */
[----:B------:R-:W-:-:S05]  /*37e0*/  FFMA R6, R41, R16, R6 ;  /* 0x0000001029067223 */ /* 0x000fca0000000006 */
[----:B------:R-:W-:-:S05]  /*37f0*/  F2FP.SATFINITE.E4M3.F32.PACK_AB_MERGE_C R5, RZ, R6, RZ ;  /* 0x00000006ff05723e */ /* 0x000fca00048070ff */
[----:B------:R0:W-:Y:S01]  /*3800*/  @!P3 STG.E.U8 desc[UR20][R18.64+0x18], R5 ;  /* 0x000018051200b986 */ /* 0x0001e2000c101114 */
[----:B------:R-:W-:Y:S05]  /*3810*/  @P1 BRA `(.L_x_73) ;  /* 0x0000000000041947 */ /* 0x000fea0003800000 */
[----:B------:R1:W5:Y:S02]  /*3820*/  LDG.E.U8 R4, desc[UR20][R22.64+0x19] ;  /* 0x0000191416047981 */ /* 0x000364000c1e1100 */
.L_x_73:
[----:B------:R-:W-:Y:S05]  /*3830*/  BSYNC B1 ;  /* 0x0000000000017941 */ /* 0x000fea0003800000 */
.L_x_72:
[----:B------:R-:W-:Y:S05]  /*3840*/  @P1 BRA `(.L_x_74) ;  /* 0x0000000400281947 */ /* 0x000fea0003800000 */
[----:B-----5:R-:W-:-:S04]  /*3850*/  LOP3.LUT R4, R4, 0xff, RZ, 0xc0, !PT ;  /* 0x000000ff04047812 */ /* 0x020fc800078ec0ff */
[----:B------:R-:W-:-:S05]  /*3860*/  F2FP.F16.E4M3.UNPACK_B R4, R4 ;  /* 0x00000004ff04723e */ /* 0x000fca00020006ff */
[----:B------:R-:W-:-:S05]  /*3870*/  HADD2.F32 R4, -RZ, R4.H0_H0 ;  /* 0x20000004ff047230 */ /* 0x000fca0000004100 */
[----:B0-----:R-:W-:-:S04]  /*3880*/  FMUL R5, R4, R17 ;  /* 0x0000001104057220 */ /* 0x001fc80000400000 */
[----:B------:R-:W-:-:S05]  /*3890*/  FFMA R5, R40, R16, R5 ;  /* 0x0000001028057223 */ /* 0x000fca0000000005 */
[----:B------:R-:W-:-:S05]  /*38a0*/  F2FP.SATFINITE.E4M3.F32.PACK_AB_MERGE_C R5, RZ, R5, RZ ;  /* 0x00000005ff05723e */ /* 0x000fca00048070ff */
[----:B------:R0:W-:Y:S01]  /*38b0*/  STG.E.U8 desc[UR20][R18.64+0x19], R5 ;  /* 0x0000190512007986 */ /* 0x0001e2000c101114 */
[----:B------:R-:W-:Y:S05]  /*38c0*/  BRA `(.L_x_74) ;  /* 0x0000000400087947 */ /* 0x000fea0003800000 */
.L_x_41:
[----:B------:R-:W-:Y:S01]  /*38d0*/  ISETP.GE.AND P1, PT, R28, 0x1, PT ;  /* 0x000000011c00780c */ /* 0x000fe20003f26270 */
[-C--:B--2---:R-:W-:Y:S01]  /*38e0*/  FMUL R55, R55, R16.reuse ;  /* 0x0000001037377220 */ /* 0x084fe20000400000 */
[-C--:B------:R-:W-:Y:S01]  /*38f0*/  FMUL R54, R54, R16.reuse ;  /* 0x0000001036367220 */ /* 0x080fe20000400000 */
[----:B------:R-:W-:Y:S01]  /*3900*/  ISETP.GE.AND P0, PT, R28, 0x9, PT ;  /* 0x000000091c00780c */ /* 0x000fe20003f06270 */
[-C--:B------:R-:W-:Y:S01]  /*3910*/  FMUL R53, R53, R16.reuse ;  /* 0x0000001035357220 */ /* 0x080fe20000400000 */
[C---:B------:R-:W-:Y:S01]  /*3920*/  ISETP.LT.OR P4, PT, R29.reuse, 0x1, !P1 ;  /* 0x000000011d00780c */ /* 0x040fe20004f81670 */
[-C--:B------:R-:W-:Y:S01]  /*3930*/  FMUL R52, R52, R16.reuse ;  /* 0x0000001034347220 */ /* 0x080fe20000400000 */
[----:B------:R-:W-:Y:S01]  /*3940*/  ISETP.LT.OR P5, PT, R29, 0x2, !P1 ;  /* 0x000000021d00780c */ /* 0x000fe20004fa1670 */
[-C--:B------:R-:W-:Y:S01]  /*3950*/  FMUL R51, R51, R16.reuse ;  /* 0x0000001033337220 */ /* 0x080fe20000400000 */
[----:B------:R-:W-:Y:S01]  /*3960*/  F2FP.SATFINITE.E4M3.F32.PACK_AB_MERGE_C R55, RZ, R55, RZ ;  /* 0x00000037ff37723e */ /* 0x000fe200048070ff */
[----:B------:R-:W-:Y:S01]  /*3970*/  FMUL R50, R50, R16 ;  /* 0x0000001032327220 */ /* 0x000fe20000400000 */
[----:B------:R-:W-:Y:S01]  /*3980*/  F2FP.SATFINITE.E4M3.F32.PACK_AB_MERGE_C R21, RZ, R54, RZ ;  /* 0x00000036ff15723e */ /* 0x000fe200048070ff */
[-C--:B------:R-:W-:Y:S01]  /*3990*/  FMUL R49, R49, R16.reuse ;  /* 0x0000001031317220 */ /* 0x080fe20000400000 */
[C---:B------:R-:W-:Y:S01]  /*39a0*/  ISETP.LT.OR P3, PT, R29.reuse, 0x1, !P0 ;  /* 0x000000011d00780c */ /* 0x040fe20004761670 */
[-C--:B------:R-:W-:Y:S01]  /*39b0*/  FMUL R48, R48, R16.reuse ;  /* 0x0000001030307220 */ /* 0x080fe20000400000 */
[----:B------:R-:W-:Y:S01]  /*39c0*/  ISETP.LT.OR P6, PT, R29, 0xa, !P1 ;  /* 0x0000000a1d00780c */ /* 0x000fe20004fc1670 */
[-C--:B------:R-:W-:Y:S01]  /*39d0*/  FMUL R47, R47, R16.reuse ;  /* 0x000000102f2f7220 */ /* 0x080fe20000400000 */
[----:B------:R-:W-:Y:S01]  /*39e0*/  F2FP.SATFINITE.E4M3.F32.PACK_AB_MERGE_C R53, RZ, R53, RZ ;  /* 0x00000035ff35723e */ /* 0x000fe200048070ff */
[----:B------:R-:W-:Y:S01]  /*39f0*/  @!P4 STG.E.U8 desc[UR20][R4.64], R55 ;  /* 0x000000370400c986 */ /* 0x000fe2000c101114 */
[C---:B------:R-:W-:Y:S01]  /*3a00*/  ISETP.LT.OR P4, PT, R29.reuse, 0x2, !P0 ;  /* 0x000000021d00780c */ /* 0x040fe20004781670 */
[----:B------:R-:W-:Y:S01]  /*3a10*/  FMUL R46, R46, R16 ;  /* 0x000000102e2e7220 */ /* 0x000fe20000400000 */
[----:B------:R-:W-:Y:S01]  /*3a20*/  F2FP.SATFINITE.E4M3.F32.PACK_AB_MERGE_C R23, RZ, R52, RZ ;  /* 0x00000034ff17723e */ /* 0x000fe200048070ff */
[----:B------:R0:W-:Y:S01]  /*3a30*/  @!P5 STG.E.U8 desc[UR20][R4.64+0x1], R21 ;  /* 0x000001150400d986 */ /* 0x0001e2000c101114 */
[----:B------:R-:W-:Y:S01]  /*3a40*/  ISETP.LT.OR P5, PT, R29, 0x9, !P1 ;  /* 0x000000091d00780c */ /* 0x000fe20004fa1670 */
[-C--:B------:R-:W-:Y:S01]  /*3a50*/  FMUL R45, R45, R16.reuse ;  /* 0x000000102d2d7220 */ /* 0x080fe20000400000 */
[----:B------:R-:W-:Y:S01]  /*3a60*/  F2FP.SATFINITE.E4M3.F32.PACK_AB_MERGE_C R51, RZ, R51, RZ ;  /* 0x00000033ff33723e */ /* 0x000fe200048070ff */
[----:B------:R-:W-:Y:S01]  /*3a70*/  @!P3 STG.E.U8 desc[UR20][R18.64], R53 ;  /* 0x000000351200b986 */ /* 0x000fe2000c101114 */
[----:B------:R-:W-:Y:S01]  /*3a80*/  ISETP.LT.OR P3, PT, R29, 0x9, !P0 ;  /* 0x000000091d00780c */ /* 0x000fe20004761670 */
[-C--:B------:R-:W-:Y:S01]  /*3a90*/  FMUL R44, R44, R16.reuse ;  /* 0x000000102c2c7220 */ /* 0x080fe20000400000 */
[----:B------:R-:W-:Y:S01]  /*3aa0*/  F2FP.SATFINITE.E4M3.F32.PACK_AB_MERGE_C R49, RZ, R49, RZ ;  /* 0x00000031ff31723e */ /* 0x000fe200048070ff */
[-C--:B------:R-:W-:Y:S01]  /*3ab0*/  FMUL R43, R43, R16.reuse ;  /* 0x000000102b2b7220 */ /* 0x080fe20000400000 */
[----:B------:R-:W-:Y:S01]  /*3ac0*/  F2FP.SATFINITE.E4M3.F32.PACK_AB_MERGE_C R47, RZ, R47, RZ ;  /* 0x0000002fff2f723e */ /* 0x000fe200048070ff */
[----:B------:R1:W-:Y:S01]  /*3ad0*/  @!P4 STG.E.U8 desc[UR20][R18.64+0x1], R23 ;  /* 0x000001171200c986 */ /* 0x0003e2000c101114 */
[C---:B------:R-:W-:Y:S01]  /*3ae0*/  ISETP.LT.OR P4, PT, R29.reuse, 0xa, !P0 ;  /* 0x0000000a1d00780c */ /* 0x040fe20004781670 */
[----:B------:R-:W-:Y:S01]  /*3af0*/  FMUL R42, R42, R16 ;  /* 0x000000102a2a7220 */ /* 0x000fe20000400000 */
[----:B0-----:R-:W-:Y:S01]  /*3b00*/  F2FP.SATFINITE.E4M3.F32.PACK_AB_MERGE_C R21, RZ, R50, RZ ;  /* 0x00000032ff15723e */ /* 0x001fe200048070ff */
[----:B------:R-:W-:Y:S01]  /*3b10*/  @!P5 STG.E.U8 desc[UR20][R4.64+0x8], R51 ;  /* 0x000008330400d986 */ /* 0x000fe2000c101114 */
[----:B------:R-:W-:Y:S01]  /*3b20*/  ISETP.LT.OR P5, PT, R29, 0x11, !P1 ;  /* 0x000000111d00780c */ /* 0x000fe20004fa1670 */
[-C--:B------:R-:W-:Y:S01]  /*3b30*/  FMUL R41, R41, R16.reuse ;  /* 0x0000001029297220 */ /* 0x080fe20000400000 */
[----:B------:R-:W-:Y:S01]  /*3b40*/  FMUL R40, R40, R16 ;  /* 0x0000001028287220 */ /* 0x000fe20000400000 */
[----:B------:R0:W-:Y:S01]  /*3b50*/  @!P6 STG.E.U8 desc[UR20][R4.64+0x9], R21 ;  /* 0x000009150400e986 */ /* 0x0001e2000c101114 */
[----:B------:R-:W-:-:S02]  /*3b60*/  ISETP.LT.OR P6, PT, R29, 0x12, !P1 ;  /* 0x000000121d00780c */ /* 0x000fc40004fc1670 */
[----:B------:R-:W-:Y:S01]  /*3b70*/  F2FP.SATFINITE.E4M3.F32.PACK_AB_MERGE_C R45, RZ, R45, RZ ;  /* 0x0000002dff2d723e */ /* 0x000fe200048070ff */
[----:B------:R-:W-:Y:S01]  /*3b80*/  @!P3 STG.E.U8 desc[UR20][R18.64+0x8], R49 ;  /* 0x000008311200b986 */ /* 0x000fe2000c101114 */
[----:B-1----:R-:W-:Y:S02]  /*3b90*/  F2FP.SATFINITE.E4M3.F32.PACK_AB_MERGE_C R23, RZ, R48, RZ ;  /* 0x00000030ff17723e */ /* 0x002fe400048070ff */
[C---:B------:R-:W-:Y:S02]  /*3ba0*/  ISETP.LT.OR P3, PT, R29.reuse, 0x11, !P0 ;  /* 0x000000111d00780c */ /* 0x040fe40004761670 */
[----:B------:R-:W-:Y:S01]  /*3bb0*/  F2FP.SATFINITE.E4M3.F32.PACK_AB_MERGE_C R43, RZ, R43, RZ ;  /* 0x0000002bff2b723e */ /* 0x000fe200048070ff */
[----:B------:R1:W-:Y:S01]  /*3bc0*/  @!P4 STG.E.U8 desc[UR20][R18.64+0x9], R23 ;  /* 0x000009171200c986 */ /* 0x0003e2000c101114 */
[C---:B------:R-:W-:Y:S02]  /*3bd0*/  ISETP.LT.OR P4, PT, R29.reuse, 0x19, !P1 ;  /* 0x000000191d00780c */ /* 0x040fe40004f81670 */
[----:B0-----:R-:W-:Y:S01]  /*3be0*/  F2FP.SATFINITE.E4M3.F32.PACK_AB_MERGE_C R21, RZ, R46, RZ ;  /* 0x0000002eff15723e */ /* 0x001fe200048070ff */
[----:B------:R-:W-:Y:S01]  /*3bf0*/  @!P5 STG.E.U8 desc[UR20][R4.64+0x10], R47 ;  /* 0x0000102f0400d986 */ /* 0x000fe2000c101114 */
[----:B------:R-:W-:-:S02]  /*3c00*/  ISETP.LT.OR P5, PT, R29, 0x12, !P0 ;  /* 0x000000121d00780c */ /* 0x000fc400047a1670 */
[C---:B------:R-:W-:Y:S01]  /*3c10*/  ISETP.LT.OR P1, PT, R29.reuse, 0x1a, !P1 ;  /* 0x0000001a1d00780c */ /* 0x040fe20004f21670 */
[----:B------:R0:W-:Y:S01]  /*3c20*/  @!P6 STG.E.U8 desc[UR20][R4.64+0x11], R21 ;  /* 0x000011150400e986 */ /* 0x0001e2000c101114 */
[C---:B------:R-:W-:Y:S02]  /*3c30*/  ISETP.LT.OR P6, PT, R29.reuse, 0x19, !P0 ;  /* 0x000000191d00780c */ /* 0x040fe400047c1670 */
[----:B------:R-:W-:Y:S01]  /*3c40*/  ISETP.LT.OR P0, PT, R29, 0x1a, !P0 ;  /* 0x0000001a1d00780c */ /* 0x000fe20004701670 */
[----:B------:R2:W-:Y:S01]  /*3c50*/  @!P3 STG.E.U8 desc[UR20][R18.64+0x10], R45 ;  /* 0x0000102d1200b986 */ /* 0x0005e2000c101114 */
[----:B-1----:R-:W-:Y:S02]  /*3c60*/  F2FP.SATFINITE.E4M3.F32.PACK_AB_MERGE_C R23, RZ, R42, RZ ;  /* 0x0000002aff17723e */ /* 0x002fe400048070ff */
[----:B------:R-:W-:Y:S02]  /*3c70*/  F2FP.SATFINITE.E4M3.F32.PACK_AB_MERGE_C R41, RZ, R41, RZ ;  /* 0x00000029ff29723e */ /* 0x000fe400048070ff */
[----:B------:R-:W-:-:S02]  /*3c80*/  F2FP.SATFINITE.E4M3.F32.PACK_AB_MERGE_C R25, RZ, R40, RZ ;  /* 0x00000028ff19723e */ /* 0x000fc400048070ff */
[----:B0-----:R-:W-:-:S05]  /*3c90*/  F2FP.SATFINITE.E4M3.F32.PACK_AB_MERGE_C R21, RZ, R44, RZ ;  /* 0x0000002cff15723e */ /* 0x001fca00048070ff */
[----:B------:R2:W-:Y:S04]  /*3ca0*/  @!P5 STG.E.U8 desc[UR20][R18.64+0x11], R21 ;  /* 0x000011151200d986 */ /* 0x0005e8000c101114 */
[----:B------:R2:W-:Y:S04]  /*3cb0*/  @!P4 STG.E.U8 desc[UR20][R4.64+0x18], R43 ;  /* 0x0000182b0400c986 */ /* 0x0005e8000c101114 */
[----:B------:R2:W-:Y:S04]  /*3cc0*/  @!P1 STG.E.U8 desc[UR20][R4.64+0x19], R23 ;  /* 0x0000191704009986 */ /* 0x0005e8000c101114 */
[----:B------:R2:W-:Y:S04]  /*3cd0*/  @!P6 STG.E.U8 desc[UR20][R18.64+0x18], R41 ;  /* 0x000018291200e986 */ /* 0x0005e8000c101114 */
[----:B------:R2:W-:Y:S02]  /*3ce0*/  @!P0 STG.E.U8 desc[UR20][R18.64+0x19], R25 ;  /* 0x0000191912008986 */ /* 0x0005e4000c101114 */
.L_x_74:
[----:B------:R-:W-:Y:S05]  /*3cf0*/  BSYNC B0 ;  /* 0x0000000000007941 */ /* 0x000fea0003800000 */
.L_x_40:
[C---:B------:R-:W-:Y:S01]  /*3d00*/  LEA R8, P0, R2.reuse, R8, 0x1 ;  /* 0x0000000802087211 */ /* 0x040fe200078008ff */
[----:B------:R-:W-:Y:S01]  /*3d10*/  ULDC.64 UR6, c[0x0][0x650] ;  /* 0x0001940000067ab9 */ /* 0x000fe20000000a00 */
[----:B--2--5:R-:W-:Y:S01]  /*3d20*/  IMAD.U32 R4, RZ, RZ, UR12 ;  /* 0x0000000cff047e24 */ /* 0x024fe2000f8e00ff */
[----:B0-----:R-:W-:Y:S01]  /*3d30*/  PRMT R18, RZ, 0x7610, R18 ;  /* 0x00007610ff127816 */ /* 0x001fe20000000012 */
[----:B------:R-:W-:Y:S01]  /*3d40*/  IMAD.MOV.U32 R5, RZ, RZ, -0x1 ;  /* 0xffffffffff057424 */ /* 0x000fe200078e00ff */
[----:B------:R-:W-:Y:S01]  /*3d50*/  LEA.HI.X R9, R2, R9, R10, 0x1, P0 ;  /* 0x0000000902097211 */ /* 0x000fe200000f0c0a */
[----:B------:R0:W-:Y:S01]  /*3d60*/  SYNCS.ARRIVE.TRANS64.A1T0 RZ, [R4+UR23], RZ ;  /* 0x000000ff04ff79a7 */ /* 0x0001e20008100017 */
[----:B------:R-:W-:Y:S01]  /*3d70*/  ISETP.GE.U32.AND P0, PT, R8, UR6, PT ;  /* 0x0000000608007c0c */ /* 0x000fe2000bf06070 */
[----:B------:R-:W-:-:S03]  /*3d80*/  IMAD.MOV.U32 R6, RZ, RZ, -0x1 ;  /* 0xffffffffff067424 */ /* 0x000fc600078e00ff */
[----:B------:R-:W-:Y:S01]  /*3d90*/  ISETP.GE.U32.AND.EX P0, PT, R9, UR7, PT, P0 ;  /* 0x0000000709007c0c */ /* 0x000fe2000bf06100 */
[----:B0-----:R-:W-:-:S12]  /*3da0*/  IMAD.MOV.U32 R4, RZ, RZ, -0x1 ;  /* 0xffffffffff047424 */ /* 0x001fd800078e00ff */
[----:B------:R-:W-:Y:S05]  /*3db0*/  @P0 BRA `(.L_x_75) ;  /* 0x0000000400600947 */ /* 0x000fea0003800000 */
[----:B------:R-:W0:Y:S01]  /*3dc0*/  S2R R28, SR_CTAID.X ;  /* 0x00000000001c7919 */ /* 0x000e220000002500 */
[----:B-1-34-:R-:W1:Y:S01]  /*3dd0*/  LDC.64 R22, c[0x0][0x628] ;  /* 0x00018a00ff167b82 */ /* 0x01ae620000000a00 */
[----:B------:R-:W-:Y:S01]  /*3de0*/  ULDC UR6, c[0x0][0x150] ;  /* 0x0000540000067ab9 */ /* 0x000fe20000000800 */
[----:B------:R-:W-:Y:S01]  /*3df0*/  IMAD.MOV.U32 R20, RZ, RZ, R8 ;  /* 0x000000ffff147224 */ /* 0x000fe200078e0008 */
[----:B------:R-:W2:Y:S01]  /*3e00*/  S2R R30, SR_CTAID.Y ;  /* 0x00000000001e7919 */ /* 0x000ea20000002600 */
[----:B------:R-:W-:-:S04]  /*3e10*/  IMAD.MOV.U32 R21, RZ, RZ, R9 ;  /* 0x000000ffff157224 */ /* 0x000fc800078e0009 */
[----:B------:R-:W3:Y:S08]  /*3e20*/  LDC R31, c[0x0][0x144] ;  /* 0x00005100ff1f7b82 */ /* 0x000ef00000000800 */
[----:B------:R-:W4:Y:S08]  /*3e30*/  LDC R6, c[0x0][0x630] ;  /* 0x00018c00ff067b82 */ /* 0x000f300000000800 */
[----:B------:R-:W2:Y:S01]  /*3e40*/  LDC.64 R26, c[0x0][0x620] ;  /* 0x00018800ff1a7b82 */ /* 0x000ea20000000a00 */
[----:B-1----:R-:W-:-:S04]  /*3e50*/  ISETP.NE.U32.AND P0, PT, R22, RZ, PT ;  /* 0x000000ff1600720c */ /* 0x002fc80003f05070 */
[----:B------:R-:W-:Y:S02]  /*3e60*/  ISETP.NE.AND.EX P0, PT, R23, RZ, PT, P0 ;  /* 0x000000ff1700720c */ /* 0x000fe40003f05300 */
[----:B0-----:R-:W-:-:S05]  /*3e70*/  I2FP.F32.U32 R4, R28 ;  /* 0x0000001c00047245 */ /* 0x001fca0000201000 */
[----:B------:R-:W-:-:S04]  /*3e80*/  FMUL R4, R4, UR6 ;  /* 0x0000000604047c20 */ /* 0x000fc80008400000 */
[----:B------:R0:W1:Y:S02]  /*3e90*/  F2I.U32.TRUNC.NTZ R29, R4 ;  /* 0x00000004001d7305 */ /* 0x000064000020f000 */
[----:B---34-:R-:W-:Y:S05]  /*3ea0*/  @!P0 BRA `(.L_x_76) ;  /* 0x0000000000288947 */ /* 0x018fea0003800000 */
[----:B------:R-:W3:Y:S02]  /*3eb0*/  LDC R5, c[0x0][0x634] ;  /* 0x00018d00ff057b82 */ /* 0x000ee40000000800 */
[----:B---3--:R-:W-:-:S05]  /*3ec0*/  IADD3 R21, P0, R8, R5, RZ ;  /* 0x0000000508157210 */ /* 0x008fca0007f1e0ff */
[----:B------:R-:W-:-:S04]  /*3ed0*/  IMAD.X R25, RZ, RZ, R9, P0 ;  /* 0x000000ffff197224 */ /* 0x000fc800000e0609 */
[----:B0-----:R-:W-:-:S04]  /*3ee0*/  IMAD.WIDE.U32 R4, R25, R22, RZ ;  /* 0x0000001619047225 */ /* 0x001fc800078e00ff */
[----:B------:R-:W-:-:S04]  /*3ef0*/  IMAD.WIDE.U32 R18, P0, R21, R23, R4 ;  /* 0x0000001715127225 */ /* 0x000fc80007800004 */
[----:B------:R-:W-:-:S04]  /*3f00*/  IMAD.WIDE.U32 R4, R21, R22, RZ ;  /* 0x0000001615047225 */ /* 0x000fc800078e00ff */
[----:B------:R-:W-:Y:S01]  /*3f10*/  IMAD.X R21, RZ, RZ, RZ, P0 ;  /* 0x000000ffff157224 */ /* 0x000fe200000e06ff */
[----:B------:R-:W-:Y:S01]  /*3f20*/  IADD3 RZ, P0, R5, R18, RZ ;  /* 0x0000001205ff7210 */ /* 0x000fe20007f1e0ff */
[----:B------:R-:W-:-:S04]  /*3f30*/  IMAD.MOV.U32 R20, RZ, RZ, R19 ;  /* 0x000000ffff147224 */ /* 0x000fc800078e0013 */
[----:B------:R-:W-:-:S08]  /*3f40*/  IMAD.WIDE.U32.X R20, R25, R23, R20, P0 ;  /* 0x0000001719147225 */ /* 0x000fd000000e0414 */
.L_x_76:
[-CC-:B------:R-:W-:Y:S01]  /*3f50*/  SHF.R.U64 R24, R20, R6.reuse, R21.reuse ;  /* 0x0000000614187219 */ /* 0x180fe20000001215 */
[----:B------:R-:W3:Y:S01]  /*3f60*/  LDC.64 R34, c[0x0][0x640] ;  /* 0x00019000ff227b82 */ /* 0x000ee20000000a00 */
[----:B0-----:R-:W-:Y:S01]  /*3f70*/  SHF.R.U32.HI R4, RZ, R6, R21 ;  /* 0x00000006ff047219 */ /* 0x001fe20000011615 */
[----:B-1----:R-:W-:Y:S01]  /*3f80*/  IMAD.MOV R29, RZ, RZ, -R29 ;  /* 0x000000ffff1d7224 */ /* 0x002fe200078e0a1d */
[----:B------:R-:W-:Y:S01]  /*3f90*/  IADD3 R19, P0, RZ, -R24, RZ ;  /* 0x80000018ff137210 */ /* 0x000fe20007f1e0ff */
[----:B------:R-:W-:Y:S01]  /*3fa0*/  ULDC UR6, c[0x0][0x154] ;  /* 0x0000550000067ab9 */ /* 0x000fe20000000800 */
[----:B------:R-:W-:Y:S02]  /*3fb0*/  IMAD.MOV.U32 R21, RZ, RZ, 0x1 ;  /* 0x00000001ff157424 */ /* 0x000fe400078e00ff */
[----:B------:R-:W-:Y:S01]  /*3fc0*/  IMAD R29, R31, R29, R28 ;  /* 0x0000001d1f1d7224 */ /* 0x000fe200078e021c */
[----:B------:R-:W0:Y:S01]  /*3fd0*/  LDC R18, c[0x0][0x618] ;  /* 0x00018600ff127b82 */ /* 0x000e220000000800 */
[----:B------:R-:W-:-:S04]  /*3fe0*/  IMAD.X R5, RZ, RZ, ~R4, P0 ;  /* 0x000000ffff057224 */ /* 0x000fc800000e0e04 */
[-C--:B--2---:R-:W-:Y:S02]  /*3ff0*/  IMAD R6, R5, R26.reuse, RZ ;  /* 0x0000001a05067224 */ /* 0x084fe400078e02ff */
[C---:B------:R-:W-:Y:S01]  /*4000*/  IMAD.WIDE.U32 R4, R19.reuse, R26, R8 ;  /* 0x0000001a13047225 */ /* 0x040fe200078e0008 */
[----:B------:R-:W1:Y:S03]  /*4010*/  LDC R20, c[0x0][0x608] ;  /* 0x00018200ff147b82 */ /* 0x000e660000000800 */
[----:B------:R-:W-:Y:S01]  /*4020*/  IMAD R19, R19, R27, R6 ;  /* 0x0000001b13137224 */ /* 0x000fe200078e0206 */
[----:B------:R-:W-:-:S03]  /*4030*/  I2FP.F32.U32 R6, R30 ;  /* 0x0000001e00067245 */ /* 0x000fc60000201000 */
[----:B------:R-:W-:Y:S01]  /*4040*/  IMAD.IADD R5, R5, 0x1, R19 ;  /* 0x0000000105057824 */ /* 0x000fe200078e0213 */
[----:B------:R-:W2:Y:S01]  /*4050*/  LDC R32, c[0x0][0x658] ;  /* 0x00019600ff207b82 */ /* 0x000ea20000000800 */
[----:B---3--:R-:W-:Y:S01]  /*4060*/  ISETP.NE.U32.AND P0, PT, R34, RZ, PT ;  /* 0x000000ff2200720c */ /* 0x008fe20003f05070 */
[----:B------:R-:W-:-:S03]  /*4070*/  IMAD.MOV.U32 R19, RZ, RZ, -0x1 ;  /* 0xffffffffff137424 */ /* 0x000fc600078e00ff */
[----:B------:R-:W-:-:S03]  /*4080*/  ISETP.NE.AND.EX P0, PT, R35, RZ, PT, P0 ;  /* 0x000000ff2300720c */ /* 0x000fc60003f05300 */
[----:B------:R-:W3:Y:S01]  /*4090*/  LDC R27, c[0x0][0x148] ;  /* 0x00005200ff1b7b82 */ /* 0x000ee20000000800 */
[-CC-:B0-----:R-:W-:Y:S02]  /*40a0*/  SHF.R.U64 R22, R4, R18.reuse, R5.reuse ;  /* 0x0000001204167219 */ /* 0x181fe40000001205 */
[----:B------:R-:W-:Y:S01]  /*40b0*/  SHF.R.U32.HI R5, RZ, R18, R5 ;  /* 0x00000012ff057219 */ /* 0x000fe20000011605 */
[----:B------:R-:W-:-:S04]  /*40c0*/  FMUL R18, R6, UR6 ;  /* 0x0000000606127c20 */ /* 0x000fc80008400000 */
[----:B------:R-:W0:Y:S01]  /*40d0*/  LDC R28, c[0x0][0x600] ;  /* 0x00018000ff1c7b82 */ /* 0x000e220000000800 */
[----:B------:R4:W0:Y:S01]  /*40e0*/  F2I.U32.TRUNC.NTZ R25, R18 ;  /* 0x0000001200197305 */ /* 0x000822000020f000 */
[-CC-:B-1----:R-:W-:Y:S02]  /*40f0*/  SHF.R.U64 R6, R22, R20.reuse, R5.reuse ;  /* 0x0000001416067219 */ /* 0x182fe40000001205 */
[----:B------:R-:W-:-:S04]  /*4100*/  SHF.R.U32.HI R5, RZ, R20, R5 ;  /* 0x00000014ff057219 */ /* 0x000fc80000011605 */
[----:B------:R-:W1:Y:S01]  /*4110*/  LDC R33, c[0x0][0x648] ;  /* 0x00019200ff217b82 */ /* 0x000e620000000800 */
[-CC-:B--2---:R-:W-:Y:S02]  /*4120*/  SHF.R.U64 R26, R6, R32.reuse, R5.reuse ;  /* 0x00000020061a7219 */ /* 0x184fe40000001205 */
[-C--:B------:R-:W-:Y:S02]  /*4130*/  SHF.L.U32 R19, R19, R32.reuse, RZ ;  /* 0x0000002013137219 */ /* 0x080fe400000006ff */
[-C--:B------:R-:W-:Y:S01]  /*4140*/  SHF.R.U32.HI R5, RZ, R32.reuse, R5 ;  /* 0x00000020ff057219 */ /* 0x080fe20000011605 */
[----:B------:R-:W-:Y:S01]  /*4150*/  IMAD.MOV.U32 R4, RZ, RZ, R26 ;  /* 0x000000ffff047224 */ /* 0x000fe200078e001a */
[----:B------:R-:W-:Y:S01]  /*4160*/  SHF.L.U32 R32, R21, R32, RZ ;  /* 0x0000002015207219 */ /* 0x000fe200000006ff */
[----:B------:R-:W2:Y:S01]  /*4170*/  LDC R36, c[0x0][0x638] ;  /* 0x00018e00ff247b82 */ /* 0x000ea20000000800 */
[----:B------:R-:W-:-:S07]  /*4180*/  LOP3.LUT R31, RZ, R19, RZ, 0x33, !PT ;  /* 0x00000013ff1f7212 */ /* 0x000fce00078e33ff */
[----:B------:R-:W0:Y:S01]  /*4190*/  LDC R37, c[0x0][0x610] ;  /* 0x00018400ff257b82 */ /* 0x000e220000000800 */
[----:B----4-:R-:W-:Y:S05]  /*41a0*/  @!P0 BRA `(.L_x_77) ;  /* 0x0000000000288947 */ /* 0x010fea0003800000 */
[----:B------:R-:W4:Y:S02]  /*41b0*/  LDC R21, c[0x0][0x64c] ;  /* 0x00019300ff157b82 */ /* 0x000f240000000800 */
[----:B----4-:R-:W-:-:S05]  /*41c0*/  IADD3 R21, P0, R26, R21, RZ ;  /* 0x000000151a157210 */ /* 0x010fca0007f1e0ff */
        /* <DEDUP_REMOVED lines=8> */
.L_x_77:
[----:B-1----:R-:W-:Y:S01]  /*4250*/  SHF.R.U64 R4, R4, R33, R5 ;  /* 0x0000002104047219 */ /* 0x002fe20000001205 */
[----:B0-----:R-:W-:Y:S01]  /*4260*/  VIADD R21, R28, 0xffffffff ;  /* 0xffffffff1c157836 */ /* 0x001fe20000000000 */
[----:B------:R-:W-:Y:S01]  /*4270*/  LOP3.LUT R19, R6, R31, RZ, 0xc0, !PT ;  /* 0x0000001f06137212 */ /* 0x000fe200078ec0ff */
[----:B------:R-:W-:Y:S02]  /*4280*/  IMAD.MOV R25, RZ, RZ, -R25 ;  /* 0x000000ffff197224 */ /* 0x000fe400078e0a19 */
[----:B------:R-:W-:Y:S01]  /*4290*/  IMAD.MOV R5, RZ, RZ, -R4 ;  /* 0x000000ffff057224 */ /* 0x000fe200078e0a04 */
[----:B------:R-:W-:Y:S01]  /*42a0*/  LOP3.LUT R22, R22, R21, RZ, 0xc0, !PT ;  /* 0x0000001516167212 */ /* 0x000fe200078ec0ff */
[----:B---3--:R-:W-:Y:S02]  /*42b0*/  @P2 IMAD R29, R27, R25, R30 ;  /* 0x000000191b1d2224 */ /* 0x008fe400078e021e */
[----:B------:R-:W-:Y:S02]  /*42c0*/  IMAD R4, R32, R4, R19 ;  /* 0x0000000420047224 */ /* 0x000fe400078e0213 */
[----:B--2---:R-:W-:-:S02]  /*42d0*/  IMAD R5, R5, R36, R26 ;  /* 0x0000002405057224 */ /* 0x004fc400078e021a */
[----:B------:R-:W-:Y:S02]  /*42e0*/  IMAD R4, R4, R37, R29 ;  /* 0x0000002504047224 */ /* 0x000fe400078e021d */
[----:B------:R-:W-:Y:S02]  /*42f0*/  IMAD R19, R5, R28, R22 ;  /* 0x0000001c05137224 */ /* 0x000fe400078e0216 */
[----:B------:R-:W-:Y:S02]  /*4300*/  IMAD.MOV.U32 R18, RZ, RZ, 0x1 ;  /* 0x00000001ff127424 */ /* 0x000fe400078e00ff */
[----:B------:R-:W-:Y:S01]  /*4310*/  IMAD.MOV.U32 R6, RZ, RZ, R24 ;  /* 0x000000ffff067224 */ /* 0x000fe200078e0018 */
[----:B------:R-:W-:Y:S02]  /*4320*/  SEL R5, R19, R4, !P2 ;  /* 0x0000000413057207 */ /* 0x000fe40005000000 */
[----:B------:R-:W-:-:S07]  /*4330*/  SEL R4, R4, R19, !P2 ;  /* 0x0000001304047207 */ /* 0x000fce0005000000 */
.L_x_75:
[----:B------:R-:W-:Y:S02]  /*4340*/  LOP3.LUT P0, RZ, R18, 0xff, RZ, 0xc0, !PT ;  /* 0x000000ff12ff7812 */ /* 0x000fe4000780c0ff */
[----:B------:R-:W-:-:S11]  /*4350*/  LOP3.LUT R57, R57, 0x1, RZ, 0x3c, !PT ;  /* 0x0000000139397812 */ /* 0x000fd600078e3cff */
[----:B------:R-:W-:Y:S05]  /*4360*/  @P0 BRA `(.L_x_78) ;  /* 0xffffffd400480947 */ /* 0x000fea000383ffff */
[----:B------:R-:W-:Y:S05]  /*4370*/  EXIT ;  /* 0x000000000000794d */ /* 0x000fea0003800000 */
.L_x_18:
[----:B------:R-:W-:-:S08]  /*4380*/  ISETP.NE.AND P0, PT, R19, RZ, PT ;  /* 0x000000ff1300720c */ /* 0x000fd00003f05270 */
[----:B--23-5:R-:W0:-:S00]  /*4390*/  USETMAXREG.DEALLOC.CTAPOOL 0x28 ;  /* 0x00000028000079c8 */ /* 0x02ce0000080e0500 */
[----:B------:R-:W-:Y:S05]  /*43a0*/  @P0 EXIT ;  /* 0x000000000000094d */ /* 0x000fea0003800000 */
[----:B0-----:R-:W-:Y:S01]  /*43b0*/  LOP3.LUT P0, RZ, R20, 0xff, RZ, 0xc0, !PT ;  /* 0x000000ff14ff7812 */ /* 0x001fe2000780c0ff */
[----:B------:R-:W-:Y:S02]  /*43c0*/  IMAD.MOV.U32 R11, RZ, RZ, 0x1 ;  /* 0x00000001ff0b7424 */ /* 0x000fe400078e00ff */
[----:B------:R-:W-:-:S10]  /*43d0*/  IMAD.MOV.U32 R14, RZ, RZ, RZ ;  /* 0x000000ffff0e7224 */ /* 0x000fd400078e00ff */
[----:B------:R-:W-:Y:S05]  /*43e0*/  @!P0 BRA `(.L_x_79) ;  /* 0x0000000c00308947 */ /* 0x000fea0003800000 */
[----:B------:R-:W0:Y:S01]  /*43f0*/  S2R R13, SR_CgaCtaId ;  /* 0x00000000000d7919 */ /* 0x000e220000008800 */
[----:B------:R-:W-:Y:S01]  /*4400*/  LOP3.LUT P0, RZ, R12, 0x1f, RZ, 0xc0, !PT ;  /* 0x0000001f0cff7812 */ /* 0x000fe2000780c0ff */
[----:B------:R-:W-:Y:S01]  /*4410*/  ULDC UR5, c[0x0][0x658] ;  /* 0x0001960000057ab9 */ /* 0x000fe20000000800 */
[----:B------:R-:W-:Y:S01]  /*4420*/  UMOV UR6, 0xffffffff ;  /* 0xffffffff00067882 */ /* 0x000fe20000000000 */
[----:B------:R-:W-:Y:S01]  /*4430*/  BSSY B0, `(.L_x_79) ;  /* 0x00000c7000007945 */ /* 0x000fe20003800000 */
[----:B------:R-:W-:Y:S01]  /*4440*/  USHF.L.U32 UR6, UR6, UR5, URZ ;  /* 0x0000000506067299 */ /* 0x000fe2000800063f */
[C---:B------:R-:W-:Y:S01]  /*4450*/  ISETP.NE.AND P3, PT, R7.reuse, RZ, PT ;  /* 0x000000ff0700720c */ /* 0x040fe20003f65270 */
[----:B------:R-:W-:Y:S01]  /*4460*/  IMAD.MOV.U32 R16, RZ, RZ, 0x1 ;  /* 0x00000001ff107424 */ /* 0x000fe200078e00ff */
[----:B------:R-:W-:Y:S01]  /*4470*/  ISETP.NE.OR P0, PT, R7, RZ, !P0 ;  /* 0x000000ff0700720c */ /* 0x000fe20004705670 */
[----:B------:R-:W-:Y:S01]  /*4480*/  IMAD.MOV.U32 R11, RZ, RZ, 0x1 ;  /* 0x00000001ff0b7424 */ /* 0x000fe200078e00ff */
[----:B------:R-:W-:Y:S01]  /*4490*/  LOP3.LUT R15, R0, 0x2, RZ, 0xfc, !PT ;  /* 0x00000002000f7812 */ /* 0x000fe200078efcff */
[----:B------:R-:W-:Y:S01]  /*44a0*/  IMAD.MOV.U32 R14, RZ, RZ, RZ ;  /* 0x000000ffff0e7224 */ /* 0x000fe200078e00ff */
[----:B------:R-:W-:Y:S01]  /*44b0*/  ULDC UR4, c[0x0][0x600] ;  /* 0x0001800000047ab9 */ /* 0x000fe20000000800 */
[----:B------:R-:W-:Y:S01]  /*44c0*/  UMOV UR7, 0x1 ;  /* 0x0000000100077882 */ /* 0x000fe20000000000 */
[----:B------:R-:W-:-:S02]  /*44d0*/  UIADD3 UR22, UR13, 0x1, URZ ;  /* 0x000000010d167890 */ /* 0x000fc4000fffe03f */
[----:B------:R-:W-:Y:S02]  /*44e0*/  UIADD3 UR16, UR4, -0x1, URZ ;  /* 0xffffffff04107890 */ /* 0x000fe4000fffe03f */
[----:B------:R-:W-:Y:S02]  /*44f0*/  USHF.L.U32 UR18, UR7, UR5, URZ ;  /* 0x0000000507127299 */ /* 0x000fe4000800063f */
[----:B------:R-:W-:Y:S01]  /*4500*/  ULOP3.LUT UR17, URZ, UR6, URZ, 0x33, !UPT ;  /* 0x000000063f117292 */ /* 0x000fe2000f8e333f */
[----:B------:R-:W-:Y:S01]  /*4510*/  ULDC.64 UR20, c[0x0][0x198] ;  /* 0x0000660000147ab9 */ /* 0x000fe20000000a00 */
[C---:B0-----:R-:W-:Y:S02]  /*4520*/  IMAD.SHL.U32 R12, R13.reuse, 0x10, RZ ;  /* 0x000000100d0c7824 */ /* 0x041fe400078e00ff */
[----:B------:R-:W-:-:S03]  /*4530*/  IMAD.SHL.U32 R13, R13, 0x800, RZ ;  /* 0x000008000d0d7824 */ /* 0x000fc600078e00ff */
[----:B------:R-:W-:Y:S02]  /*4540*/  LOP3.LUT R12, R12, 0x10, RZ, 0xc0, !PT ;  /* 0x000000100c0c7812 */ /* 0x000fe400078ec0ff */
[----:B------:R-:W-:-:S07]  /*4550*/  LOP3.LUT R13, R13, 0x800, RZ, 0xc0, !PT ;  /* 0x000008000d0d7812 */ /* 0x000fce00078ec0ff */
.L_x_91:
[----:B------:R-:W-:-:S03]  /*4560*/  UMOV UR4, 0xffffffff ;  /* 0xffffffff00047882 */ /* 0x000fc60000000000 */
[----:B------:R-:W-:Y:S05]  /*4570*/  BRA.DIV UR4, `(.L_x_80) ;  /* 0x0000001604e47947 */ /* 0x000fea000b800000 */
[----:B------:R-:W-:-:S13]  /*4580*/  ELECT P1, URZ, PT ;  /* 0x00000000003f782f */ /* 0x000fda0003820000 */
.L_x_118:
[----:B------:R-:W0:Y:S01]  /*4590*/  LDC R7, c[0x0][0x28c] ;  /* 0x0000a300ff077b82 */ /* 0x000e220000000800 */
[----:B------:R-:W-:Y:S01]  /*45a0*/  BSSY B1, `(.L_x_81) ;  /* 0x0000039000017945 */ /* 0x000fe20003800000 */
[----:B0-----:R-:W-:-:S13]  /*45b0*/  ISETP.LT.OR P1, PT, R7, 0x1, !P1 ;  /* 0x000000010700780c */ /* 0x001fda0004f21670 */
[----:B------:R-:W-:Y:S05]  /*45c0*/  @P1 BRA `(.L_x_82) ;  /* 0x0000000000d81947 */ /* 0x000fea0003800000 */
[----:B------:R-:W-:Y:S02]  /*45d0*/  IMAD.SHL.U32 R19, R4, 0x40, RZ ;  /* 0x0000004004137824 */ /* 0x000fe400078e00ff */
[----:B------:R-:W-:Y:S02]  /*45e0*/  IMAD R17, R5, 0x20, R12 ;  /* 0x0000002005117824 */ /* 0x000fe400078e020c */
[----:B------:R-:W-:Y:S02]  /*45f0*/  IMAD.MOV.U32 R22, RZ, RZ, RZ ;  /* 0x000000ffff167224 */ /* 0x000fe400078e00ff */
[----:B------:R-:W-:Y:S02]  /*4600*/  IMAD.U32 R23, RZ, RZ, UR22 ;  /* 0x00000016ff177e24 */ /* 0x000fe4000f8e00ff */
[----:B------:R-:W-:Y:S02]  /*4610*/  IMAD.MOV.U32 R4, RZ, RZ, R11 ;  /* 0x000000ffff047224 */ /* 0x000fe400078e000b */
[----:B------:R-:W-:-:S07]  /*4620*/  IMAD.MOV.U32 R18, RZ, RZ, R14 ;  /* 0x000000ffff127224 */ /* 0x000fce00078e000e */
.L_x_86:
[----:B------:R-:W0:Y:S01]  /*4630*/  S2R R20, SR_CgaCtaId ;  /* 0x0000000000147919 */ /* 0x000e220000008800 */
[----:B------:R-:W-:Y:S01]  /*4640*/  MOV R5, 0x400 ;  /* 0x0000040000057802 */ /* 0x000fe20000000f00 */
[----:B------:R-:W1:Y:S03]  /*4650*/  @!P3 LDC R7, c[0x0][0x500] ;  /* 0x00014000ff07bb82 */ /* 0x000e660000000800 */
[----:B0-----:R-:W-:Y:S02]  /*4660*/  LEA R21, R20, R5, 0x18 ;  /* 0x0000000514157211 */ /* 0x001fe400078ec0ff */
[----:B------:R-:W-:-:S03]  /*4670*/  SHF.L.U32 R5, R4, 0x1f, RZ ;  /* 0x0000001f04057819 */ /* 0x000fc600000006ff */
[----:B------:R-:W-:-:S04]  /*4680*/  IMAD R20, R18, 0x8, R21 ;  /* 0x0000000812147824 */ /* 0x000fc800078e0215 */
[----:B------:R-:W0:Y:S02]  /*4690*/  SYNCS.PHASECHK.TRANS64.TRYWAIT P1, [R20+URZ+0x90], R5 ;  /* 0x00009005140075a7 */ /* 0x000e24000802017f */
[----:B01----:R-:W-:Y:S05]  /*46a0*/  @!P1 BRA `(.L_x_83) ;  /* 0x0000001400b89947 */ /* 0x003fea0003800000 */
.L_x_119:
[----:B0-----:R-:W-:Y:S01]  /*46b0*/  PRMT R5, R15, 0x9910, RZ ;  /* 0x000099100f057816 */ /* 0x001fe200000000ff */
[----:B------:R0:W-:Y:S03]  /*46c0*/  @!P3 SYNCS.ARRIVE.TRANS64 RZ, [R20+URZ], R7 ;  /* 0x0000000714ffb9a7 */ /* 0x0001e6000800003f */
[----:B------:R-:W-:-:S13]  /*46d0*/  ISETP.NE.AND P1, PT, R5, 0x2, PT ;  /* 0x000000020500780c */ /* 0x000fda0003f25270 */
[----:B0-----:R-:W-:Y:S05]  /*46e0*/  @P1 BRA `(.L_x_84) ;  /* 0x0000000000041947 */ /* 0x001fea0003800000 */
[----:B------:R-:W-:Y:S01]  /*46f0*/  BPT.TRAP 0x1 ;  /* 0x000000040000795c */ /* 0x000fe20000300000 */
.L_x_84:
[----:B------:R-:W-:Y:S05]  /*4700*/  @P0 BRA `(.L_x_85) ;  /* 0x0000000000040947 */ /* 0x000fea0003800000 */
[----:B------:R-:W-:Y:S01]  /*4710*/  BPT.TRAP 0x1 ;  /* 0x000000040000795c */ /* 0x000fe20000300000 */
.L_x_85:
[----:B------:R-:W-:Y:S01]  /*4720*/  R2UR UR15, R21 ;  /* 0x00000000150f72ca */ /* 0x000fe200000e0000 */
[----:B------:R-:W-:Y:S01]  /*4730*/  IMAD R21, R18, 0x2000, R21 ;  /* 0x0000200012157824 */ /* 0x000fe200078e0215 */
[----:B------:R-:W-:Y:S01]  /*4740*/  R2UR UR9, R20 ;  /* 0x00000000140972ca */ /* 0x000fe200000e0000 */
[C---:B------:R-:W-:Y:S01]  /*4750*/  IMAD R5, R18.reuse, 0x1000, R13 ;  /* 0x0000100012057824 */ /* 0x040fe200078e020d */
[----:B------:R-:W-:Y:S01]  /*4760*/  UIADD3 UR4, UP0, UR20, 0xf0, URZ ;  /* 0x000000f014047890 */ /* 0x000fe2000ff1e03f */
[----:B------:R-:W-:Y:S01]  /*4770*/  VIADD R23, R23, 0xffffffff ;  /* 0xffffffff17177836 */ /* 0x000fe20000000000 */
[----:B------:R-:W-:Y:S01]  /*4780*/  R2UR UR5, R21 ;  /* 0x00000000150572ca */ /* 0x000fe200000e0000 */
[----:B------:R-:W-:Y:S01]  /*4790*/  UIADD3 UR24, UP1, UR20, 0x1f0, URZ ;  /* 0x000001f014187890 */ /* 0x000fe2000ff3e03f */
[----:B------:R-:W-:Y:S01]  /*47a0*/  R2UR UR8, R5 ;  /* 0x00000000050872ca */ /* 0x000fe200000e0000 */
[----:B------:R-:W-:Y:S01]  /*47b0*/  VIADD R18, R18, 0x1 ;  /* 0x0000000112127836 */ /* 0x000fe20000000000 */
[----:B------:R-:W-:Y:S01]  /*47c0*/  R2UR UR11, R19 ;  /* 0x00000000130b72ca */ /* 0x000fe200000e0000 */
[----:B------:R-:W-:Y:S01]  /*47d0*/  UIADD3.X UR25, URZ, UR21, URZ, UP1, !UPT ;  /* 0x000000153f197290 */ /* 0x000fe20008ffe43f */
[----:B------:R-:W-:Y:S01]  /*47e0*/  R2UR UR10, R22 ;  /* 0x00000000160a72ca */ /* 0x000fe200000e0000 */
[----:B------:R-:W-:Y:S01]  /*47f0*/  UMOV UR6, 0x0 ;  /* 0x0000000000067882 */ /* 0x000fe20000000000 */
[----:B------:R-:W-:Y:S01]  /*4800*/  R2UR UR12, R6 ;  /* 0x00000000060c72ca */ /* 0x000fe200000e0000 */
[----:B------:R-:W-:Y:S01]  /*4810*/  UMOV UR7, 0x10000000 ;  /* 0x1000000000077882 */ /* 0x000fe20000000000 */
[----:B------:R-:W-:Y:S01]  /*4820*/  R2UR UR19, R17 ;  /* 0x00000000111372ca */ /* 0x000fe200000e0000 */
[----:B------:R-:W-:Y:S01]  /*4830*/  UMOV UR23, 0x30000 ;  /* 0x0003000000177882 */ /* 0x000fe20000000000 */
[----:B------:R-:W-:Y:S01]  /*4840*/  ISETP.GT.AND P4, PT, R23, 0x1, PT ;  /* 0x000000011700780c */ /* 0x000fe20003f84270 */
[----:B------:R-:W-:Y:S01]  /*4850*/  UIADD3 UR14, UR5, 0x200, URZ ;  /* 0x00000200050e7890 */ /* 0x000fe2000fffe03f */
[----:B------:R-:W-:Y:S01]  /*4860*/  ISETP.NE.AND P1, PT, R18, 0x12, PT ;  /* 0x000000121200780c */ /* 0x000fe20003f25270 */
[----:B------:R-:W-:Y:S01]  /*4870*/  UIADD3.X UR5, URZ, UR21, URZ, UP0, !UPT ;  /* 0x000000153f057290 */ /* 0x000fe200087fe43f */
[----:B------:R-:W-:Y:S01]  /*4880*/  VIADD R22, R22, 0x80 ;  /* 0x0000008016167836 */ /* 0x000fe20000000000 */
[----:B------:R-:W-:Y:S01]  /*4890*/  UIADD3 UR15, UR15, 0x24200, UR8 ;  /* 0x000242000f0f7890 */ /* 0x000fe2000fffe008 */
[----:B------:R-:W-:-:S02]  /*48a0*/  SEL R5, RZ, 0x1, P1 ;  /* 0x00000001ff057807 */ /* 0x000fc40000800000 */
[----:B------:R-:W-:Y:S01]  /*48b0*/  UMOV UR8, UR14 ;  /* 0x0000000e00087c82 */ /* 0x000fe20008000000 */
[----:B------:R-:W-:Y:S02]  /*48c0*/  SEL R18, R18, RZ, P1 ;  /* 0x000000ff12127207 */ /* 0x000fe40000800000 */
[----:B------:R-:W-:Y:S01]  /*48d0*/  LOP3.LUT R4, R4, R5, RZ, 0x3c, !PT ;  /* 0x0000000504047212 */ /* 0x000fe200078e3cff */
[----:B------:R0:W-:Y:S02]  /*48e0*/  UTMALDG.3D [UR8], [UR4], desc[UR6] ;  /* 0x00000608040075b4 */ /* 0x0001e40008011000 */
[----:B0-----:R-:W-:Y:S01]  /*48f0*/  UMOV UR11, UR19 ;  /* 0x00000013000b7c82 */ /* 0x001fe20008000000 */
[----:B------:R-:W-:Y:S02]  /*4900*/  UMOV UR8, UR15 ;  /* 0x0000000f00087c82 */ /* 0x000fe40008000000 */
[----:B------:R0:W-:Y:S02]  /*4910*/  UTMALDG.3D.MULTICAST [UR8], [UR24], UR23, desc[UR6] ;  /* 0x00000608180073b4 */ /* 0x0001e40008011817 */
[----:B0-----:R-:W-:Y:S05]  /*4920*/  @P4 BRA `(.L_x_86) ;  /* 0xfffffffc00404947 */ /* 0x001fea000383ffff */
.L_x_82:
[----:B------:R-:W-:Y:S05]  /*4930*/  BSYNC B1 ;  /* 0x0000000000017941 */ /* 0x000fea0003800000 */
.L_x_81:
[----:B------:R-:W-:Y:S01]  /*4940*/  LOP3.LUT P5, RZ, R16, 0xff, RZ, 0xc0, !PT ;  /* 0x000000ff10ff7812 */ /* 0x000fe200078ac0ff */
[----:B------:R-:W-:Y:S01]  /*4950*/  VIADD R7, R14, UR13 ;  /* 0x0000000d0e077c36 */ /* 0x000fe20008000000 */
[----:B------:R-:W-:Y:S01]  /*4960*/  ULDC.64 UR4, c[0x0][0x650] ;  /* 0x0001940000047ab9 */ /* 0x000fe20000000a00 */
[----:B------:R-:W-:Y:S01]  /*4970*/  IMAD.U32 R14, RZ, RZ, UR13 ;  /* 0x0000000dff0e7e24 */ /* 0x000fe2000f8e00ff */
[----:B------:R-:W-:Y:S01]  /*4980*/  UISETP.GE.U32.AND UP0, UPT, UR13, 0x12, UPT ;  /* 0x000000120d00788c */ /* 0x000fe2000bf06070 */
[----:B------:R-:W-:Y:S01]  /*4990*/  BSSY B1, `(.L_x_87) ;  /* 0x000006e000017945 */ /* 0x000fe20003800000 */
[----:B------:R-:W-:Y:S02]  /*49a0*/  ISETP.GT.U32.AND P1, PT, R7, 0x11, PT ;  /* 0x000000110700780c */ /* 0x000fe40003f24070 */
[----:B------:R-:W-:Y:S02]  /*49b0*/  PRMT R16, RZ, 0x7610, R16 ;  /* 0x00007610ff107816 */ /* 0x000fe40000000010 */
[----:B------:R-:W-:-:S02]  /*49c0*/  ISETP.LT.U32.AND P1, PT, R14, 0x12, P1 ;  /* 0x000000120e00780c */ /* 0x000fc40000f21070 */
[----:B------:R-:W-:Y:S01]  /*49d0*/  PLOP3.LUT P4, PT, PT, PT, UP0, 0x80, 0x0 ;  /* 0x000000000000781c */ /* 0x000fe20003f8f008 */
[----:B------:R-:W0:Y:S01]  /*49e0*/  @P5 S2R R5, SR_CgaCtaId ;  /* 0x0000000000055919 */ /* 0x000e220000008800 */
[----:B------:R-:W-:-:S04]  /*49f0*/  @P5 MOV R4, 0x400 ;  /* 0x0000040000045802 */ /* 0x000fc80000000f00 */
[----:B0-----:R-:W-:Y:S01]  /*4a00*/  @P5 LEA R6, R5, R4, 0x18 ;  /* 0x0000000405065211 */ /* 0x001fe200078ec0ff */
[----:B------:R-:W-:Y:S01]  /*4a10*/  IMAD.WIDE.U32 R4, R7, 0x38e38e39, RZ ;  /* 0x38e38e3907047825 */ /* 0x000fe200078e00ff */
[----:B------:R-:W-:Y:S02]  /*4a20*/  SEL R4, RZ, 0x1, !P1 ;  /* 0x00000001ff047807 */ /* 0x000fe40004800000 */
[----:B------:R0:W-:Y:S01]  /*4a30*/  @P5 SYNCS.ARRIVE.TRANS64.A1T0 RZ, [R6+URZ+0x158], RZ ;  /* 0x000158ff06ff59a7 */ /* 0x0001e2000810003f */
[----:B------:R-:W-:Y:S02]  /*4a40*/  IADD3 R8, P5, R8, R2, RZ ;  /* 0x0000000208087210 */ /* 0x000fe40007fbe0ff */
[----:B------:R-:W-:Y:S01]  /*4a50*/  LOP3.LUT R11, R11, R4, RZ, 0x3c, !PT ;  /* 0x000000040b0b7212 */ /* 0x000fe200078e3cff */
[----:B------:R-:W-:Y:S01]  /*4a60*/  IMAD.MOV.U32 R4, RZ, RZ, -0x1 ;  /* 0xffffffffff047424 */ /* 0x000fe200078e00ff */
[----:B------:R-:W-:Y:S01]  /*4a70*/  ISETP.GE.U32.AND P1, PT, R8, UR4, PT ;  /* 0x0000000408007c0c */ /* 0x000fe2000bf26070 */
[----:B------:R-:W-:Y:S01]  /*4a80*/  IMAD.X R9, R9, 0x1, R10, P5 ;  /* 0x0000000109097824 */ /* 0x000fe200028e060a */
[----:B0-----:R-:W-:Y:S01]  /*4a90*/  SHF.R.U32.HI R6, RZ, 0x2, R5 ;  /* 0x00000002ff067819 */ /* 0x001fe20000011605 */
[----:B------:R-:W-:-:S03]  /*4aa0*/  IMAD.MOV.U32 R5, RZ, RZ, -0x1 ;  /* 0xffffffffff057424 */ /* 0x000fc600078e00ff */
[----:B------:R-:W-:Y:S01]  /*4ab0*/  ISETP.GE.U32.AND.EX P1, PT, R9, UR5, PT, P1 ;  /* 0x0000000509007c0c */ /* 0x000fe2000bf26110 */
[--C-:B------:R-:W-:Y:S01]  /*4ac0*/  IMAD R14, R6, -0x12, R7.reuse ;  /* 0xffffffee060e7824 */ /* 0x100fe200078e0207 */
[----:B------:R-:W-:Y:S01]  /*4ad0*/  @P4 LOP3.LUT R11, R11, 0x1, R6, 0x78, !PT ;  /* 0x000000010b0b4812 */ /* 0x000fe200078e7806 */
[----:B------:R-:W-:Y:S01]  /*4ae0*/  IMAD.MOV.U32 R6, RZ, RZ, -0x1 ;  /* 0xffffffffff067424 */ /* 0x000fe200078e00ff */
[----:B------:R-:W-:-:S09]  /*4af0*/  PRMT R7, RZ, 0x7610, R7 ;  /* 0x00007610ff077816 */ /* 0x000fd20000000007 */
[----:B------:R-:W-:Y:S05]  /*4b00*/  @P1 BRA `(.L_x_88) ;  /* 0x0000000400581947 */ /* 0x000fea0003800000 */
[----:B------:R-:W0:Y:S01]  /*4b10*/  S2R R18, SR_CTAID.X ;  /* 0x0000000000127919 */ /* 0x000e220000002500 */
[----:B------:R-:W-:Y:S01]  /*4b20*/  ULDC.64 UR4, c[0x0][0x628] ;  /* 0x00018a0000047ab9 */ /* 0x000fe20000000a00 */
[----:B------:R-:W-:Y:S01]  /*4b30*/  ULDC UR7, c[0x0][0x630] ;  /* 0x00018c0000077ab9 */ /* 0x000fe20000000800 */
[----:B------:R-:W-:Y:S01]  /*4b40*/  ISETP.NE.U32.AND P1, PT, RZ, UR4, PT ;  /* 0x00000004ff007c0c */ /* 0x000fe2000bf25070 */
[----:B------:R-:W1:Y:S01]  /*4b50*/  S2R R19, SR_CTAID.Y ;  /* 0x0000000000137919 */ /* 0x000e620000002600 */
[----:B------:R-:W-:Y:S01]  /*4b60*/  ULDC UR8, c[0x0][0x150] ;  /* 0x0000540000087ab9 */ /* 0x000fe20000000800 */
[----:B------:R-:W-:Y:S01]  /*4b70*/  IMAD.MOV.U32 R4, RZ, RZ, R8 ;  /* 0x000000ffff047224 */ /* 0x000fe200078e0008 */
[----:B------:R-:W-:Y:S01]  /*4b80*/  ISETP.NE.AND.EX P1, PT, RZ, UR5, PT, P1 ;  /* 0x00000005ff007c0c */ /* 0x000fe2000bf25310 */
[----:B------:R-:W-:Y:S01]  /*4b90*/  IMAD.MOV.U32 R5, RZ, RZ, R9 ;  /* 0x000000ffff057224 */ /* 0x000fe200078e0009 */
[----:B0-----:R-:W-:-:S11]  /*4ba0*/  I2FP.F32.U32 R20, R18 ;  /* 0x0000001200147245 */ /* 0x001fd60000201000 */
[----:B------:R-:W-:Y:S05]  /*4bb0*/  @!P1 BRA `(.L_x_89) ;  /* 0x0000000000289947 */ /* 0x000fea0003800000 */
[----:B------:R-:W-:Y:S02]  /*4bc0*/  ULDC UR6, c[0x0][0x634] ;  /* 0x00018d0000067ab9 */ /* 0x000fe40000000800 */
[----:B------:R-:W-:-:S05]  /*4bd0*/  IADD3 R5, P1, R8, UR6, RZ ;  /* 0x0000000608057c10 */ /* 0x000fca000ff3e0ff */
[----:B------:R-:W-:-:S04]  /*4be0*/  IMAD.X R17, RZ, RZ, R9, P1 ;  /* 0x000000ffff117224 */ /* 0x000fc800008e0609 */
[----:B------:R-:W-:-:S04]  /*4bf0*/  IMAD.WIDE.U32 R6, R17, UR4, RZ ;  /* 0x0000000411067c25 */ /* 0x000fc8000f8e00ff */
[----:B------:R-:W-:-:S04]  /*4c00*/  IMAD.WIDE.U32 R6, P1, R5, UR5, R6 ;  /* 0x0000000505067c25 */ /* 0x000fc8000f820006 */
[----:B------:R-:W-:-:S04]  /*4c10*/  IMAD.WIDE.U32 R4, R5, UR4, RZ ;  /* 0x0000000405047c25 */ /* 0x000fc8000f8e00ff */
[----:B------:R-:W-:Y:S01]  /*4c20*/  IMAD.MOV.U32 R4, RZ, RZ, R7 ;  /* 0x000000ffff047224 */ /* 0x000fe200078e0007 */
[----:B------:R-:W-:Y:S01]  /*4c30*/  IADD3 RZ, P4, R5, R6, RZ ;  /* 0x0000000605ff7210 */ /* 0x000fe20007f9e0ff */
[----:B------:R-:W-:-:S04]  /*4c40*/  IMAD.X R5, RZ, RZ, RZ, P1 ;  /* 0x000000ffff057224 */ /* 0x000fc800008e06ff */
[----:B------:R-:W-:-:S08]  /*4c50*/  IMAD.WIDE.U32.X R4, R17, UR5, R4, P4 ;  /* 0x0000000511047c25 */ /* 0x000fd0000a0e0404 */
.L_x_89:
[--C-:B------:R-:W-:Y:S01]  /*4c60*/  SHF.R.U64 R17, R4, UR7, R5.reuse ;  /* 0x0000000704117c19 */ /* 0x100fe20008001205 */
[----:B------:R-:W-:Y:S01]  /*4c70*/  FMUL R20, R20, UR8 ;  /* 0x0000000814147c20 */ /* 0x000fe20008400000 */
[----:B------:R-:W-:Y:S01]  /*4c80*/  SHF.R.U32.HI R4, RZ, UR7, R5 ;  /* 0x00000007ff047c19 */ /* 0x000fe20008011605 */
[----:B------:R-:W0:Y:S01]  /*4c90*/  LDC R23, c[0x0][0x144] ;  /* 0x00005100ff177b82 */ /* 0x000e220000000800 */
[----:B------:R-:W-:Y:S01]  /*4ca0*/  IADD3 R21, P1, RZ, -R17, RZ ;  /* 0x80000011ff157210 */ /* 0x000fe20007f3e0ff */
[----:B------:R-:W-:Y:S01]  /*4cb0*/  ULDC UR6, c[0x0][0x154] ;  /* 0x0000550000067ab9 */ /* 0x000fe20000000800 */
[----:B-1----:R-:W-:Y:S01]  /*4cc0*/  I2FP.F32.U32 R5, R19 ;  /* 0x0000001300057245 */ /* 0x002fe20000201000 */
[----:B------:R-:W1:Y:S01]  /*4cd0*/  F2I.U32.TRUNC.NTZ R20, R20 ;  /* 0x0000001400147305 */ /* 0x000e62000020f000 */
[----:B------:R-:W-:Y:S01]  /*4ce0*/  ULDC.64 UR4, c[0x0][0x620] ;  /* 0x0001880000047ab9 */ /* 0x000fe20000000a00 */
[----:B------:R-:W-:Y:S02]  /*4cf0*/  IMAD.X R4, RZ, RZ, ~R4, P1 ;  /* 0x000000ffff047224 */ /* 0x000fe400008e0e04 */
[----:B------:R-:W-:Y:S01]  /*4d00*/  FMUL R6, R5, UR6 ;  /* 0x0000000605067c20 */ /* 0x000fe20008400000 */
[----:B------:R-:W2:Y:S01]  /*4d10*/  LDC R22, c[0x0][0x148] ;  /* 0x00005200ff167b82 */ /* 0x000ea20000000800 */
[----:B------:R-:W-:Y:S01]  /*4d20*/  IMAD R4, R4, UR4, RZ ;  /* 0x0000000404047c24 */ /* 0x000fe2000f8e02ff */
[----:B------:R-:W-:Y:S01]  /*4d30*/  ULDC.64 UR6, c[0x0][0x640] ;  /* 0x0001900000067ab9 */ /* 0x000fe20000000a00 */
[----:B------:R-:W-:Y:S01]  /*4d40*/  IMAD.MOV.U32 R5, RZ, RZ, R9 ;  /* 0x000000ffff057224 */ /* 0x000fe200078e0009 */
[----:B------:R-:W-:Y:S01]  /*4d50*/  ISETP.NE.U32.AND P1, PT, RZ, UR6, PT ;  /* 0x00000006ff007c0c */ /* 0x000fe2000bf25070 */
[----:B------:R-:W3:Y:S01]  /*4d60*/  F2I.U32.TRUNC.NTZ R6, R6 ;  /* 0x0000000600067305 */ /* 0x000ee2000020f000 */
[----:B------:R-:W-:-:S02]  /*4d70*/  IMAD R7, R21, UR5, R4 ;  /* 0x0000000515077c24 */ /* 0x000fc4000f8e0204 */
[----:B------:R-:W-:Y:S01]  /*4d80*/  IMAD.MOV.U32 R4, RZ, RZ, R8 ;  /* 0x000000ffff047224 */ /* 0x000fe200078e0008 */
[----:B------:R-:W-:Y:S01]  /*4d90*/  ISETP.NE.AND.EX P1, PT, RZ, UR7, PT, P1 ;  /* 0x00000007ff007c0c */ /* 0x000fe2000bf25310 */
[----:B-1----:R-:W-:Y:S02]  /*4da0*/  IMAD.MOV R20, RZ, RZ, -R20 ;  /* 0x000000ffff147224 */ /* 0x002fe400078e0a14 */
[----:B------:R-:W-:Y:S01]  /*4db0*/  IMAD.WIDE.U32 R4, R21, UR4, R4 ;  /* 0x0000000415047c25 */ /* 0x000fe2000f8e0004 */
[----:B------:R-:W-:-:S03]  /*4dc0*/  ULDC UR4, c[0x0][0x618] ;  /* 0x0001860000047ab9 */ /* 0x000fc60000000800 */
[----:B------:R-:W-:Y:S02]  /*4dd0*/  IMAD.IADD R5, R5, 0x1, R7 ;  /* 0x0000000105057824 */ /* 0x000fe400078e0207 */
[----:B0-----:R-:W-:-:S03]  /*4de0*/  IMAD R18, R23, R20, R18 ;  /* 0x0000001417127224 */ /* 0x001fc600078e0212 */
[--C-:B------:R-:W-:Y:S01]  /*4df0*/  SHF.R.U64 R20, R4, UR4, R5.reuse ;  /* 0x0000000404147c19 */ /* 0x100fe20008001205 */
[----:B---3--:R-:W-:Y:S01]  /*4e00*/  IMAD.MOV R4, RZ, RZ, -R6 ;  /* 0x000000ffff047224 */ /* 0x008fe200078e0a06 */
[----:B------:R-:W-:Y:S01]  /*4e10*/  SHF.R.U32.HI R5, RZ, UR4, R5 ;  /* 0x00000004ff057c19 */ /* 0x000fe20008011605 */
[----:B------:R-:W-:Y:S02]  /*4e20*/  ULDC UR4, c[0x0][0x608] ;  /* 0x0001820000047ab9 */ /* 0x000fe40000000800 */
[----:B--2---:R-:W-:Y:S01]  /*4e30*/  @P2 IMAD R18, R22, R4, R19 ;  /* 0x0000000416122224 */ /* 0x004fe200078e0213 */
[--C-:B------:R-:W-:Y:S02]  /*4e40*/  SHF.R.U64 R22, R20, UR4, R5.reuse ;  /* 0x0000000414167c19 */ /* 0x100fe40008001205 */
[----:B------:R-:W-:Y:S01]  /*4e50*/  SHF.R.U32.HI R5, RZ, UR4, R5 ;  /* 0x00000004ff057c19 */ /* 0x000fe20008011605 */
[----:B------:R-:W-:-:S03]  /*4e60*/  ULDC UR4, c[0x0][0x658] ;  /* 0x0001960000047ab9 */ /* 0x000fc60000000800 */
[--C-:B------:R-:W-:Y:S02]  /*4e70*/  SHF.R.U64 R19, R22, UR4, R5.reuse ;  /* 0x0000000416137c19 */ /* 0x100fe40008001205 */
[----:B------:R-:W-:-:S03]  /*4e80*/  SHF.R.U32.HI R21, RZ, UR4, R5 ;  /* 0x00000004ff157c19 */ /* 0x000fc60008011605 */
[----:B------:R-:W-:Y:S02]  /*4e90*/  IMAD.MOV.U32 R6, RZ, RZ, R19 ;  /* 0x000000ffff067224 */ /* 0x000fe400078e0013 */
[----:B------:R-:W-:Y:S01]  /*4ea0*/  IMAD.MOV.U32 R5, RZ, RZ, R21 ;  /* 0x000000ffff057224 */ /* 0x000fe200078e0015 */
[----:B------:R-:W-:Y:S06]  /*4eb0*/  @!P1 BRA `(.L_x_90) ;  /* 0x00000000002c9947 */ /* 0x000fec0003800000 */
        /* <DEDUP_REMOVED lines=9> */
[----:B------:R-:W-:-:S04]  /*4f50*/  IMAD.WIDE.U32.X R4, R21, UR7, R4, P4 ;  /* 0x0000000715047c25 */ /* 0x000fc8000a0e0404 */
[----:B------:R-:W-:-:S07]  /*4f60*/  IMAD.MOV.U32 R6, RZ, RZ, R4 ;  /* 0x000000ffff067224 */ /* 0x000fce00078e0004 */
.L_x_90:
[----:B------:R-:W-:Y:S01]  /*4f70*/  ULDC UR4, c[0x0][0x648] ;  /* 0x0001920000047ab9 */ /* 0x000fe20000000800 */
[----:B------:R-:W-:Y:S01]  /*4f80*/  LOP3.LUT R4, R22, UR17, RZ, 0xc0, !PT ;  /* 0x0000001116047c12 */ /* 0x000fe2000f8ec0ff */
[----:B------:R-:W-:Y:S01]  /*4f90*/  ULDC UR5, c[0x0][0x610] ;  /* 0x0001840000057ab9 */ /* 0x000fe20000000800 */
[----:B------:R-:W-:Y:S01]  /*4fa0*/  SHF.R.U64 R5, R6, UR4, R5 ;  /* 0x0000000406057c19 */ /* 0x000fe20008001205 */
[----:B------:R-:W-:Y:S01]  /*4fb0*/  ULDC UR4, c[0x0][0x638] ;  /* 0x00018e0000047ab9 */ /* 0x000fe20000000800 */
[----:B------:R-:W-:Y:S01]  /*4fc0*/  LOP3.LUT R20, R20, UR16, RZ, 0xc0, !PT ;  /* 0x0000001014147c12 */ /* 0x000fe2000f8ec0ff */
[----:B------:R-:W-:Y:S02]  /*4fd0*/  IMAD.MOV.U32 R7, RZ, RZ, 0x1 ;  /* 0x00000001ff077424 */ /* 0x000fe400078e00ff */
[----:B------:R-:W-:Y:S02]  /*4fe0*/  IMAD.MOV R6, RZ, RZ, -R5 ;  /* 0x000000ffff067224 */ /* 0x000fe400078e0a05 */
[----:B------:R-:W-:-:S02]  /*4ff0*/  IMAD R5, R5, UR18, R4 ;  /* 0x0000001205057c24 */ /* 0x000fc4000f8e0204 */
[----:B------:R-:W-:Y:S01]  /*5000*/  IMAD R19, R6, UR4, R19 ;  /* 0x0000000406137c24 */ /* 0x000fe2000f8e0213 */
[----:B------:R-:W-:Y:S01]  /*5010*/  ULDC UR4, c[0x0][0x600] ;  /* 0x0001800000047ab9 */ /* 0x000fe20000000800 */
[----:B------:R-:W-:Y:S02]  /*5020*/  IMAD R18, R5, UR5, R18 ;  /* 0x0000000505127c24 */ /* 0x000fe4000f8e0212 */
[----:B------:R-:W-:Y:S02]  /*5030*/  IMAD R19, R19, UR4, R20 ;  /* 0x0000000413137c24 */ /* 0x000fe4000f8e0214 */
[----:B------:R-:W-:-:S03]  /*5040*/  IMAD.MOV.U32 R6, RZ, RZ, R17 ;  /* 0x000000ffff067224 */ /* 0x000fc600078e0011 */
[----:B------:R-:W-:Y:S02]  /*5050*/  SEL R5, R19, R18, !P2 ;  /* 0x0000001213057207 */ /* 0x000fe40005000000 */
[----:B------:R-:W-:-:S07]  /*5060*/  SEL R4, R18, R19, !P2 ;  /* 0x0000001312047207 */ /* 0x000fce0005000000 */
.L_x_88:
[----:B------:R-:W-:Y:S05]  /*5070*/  BSYNC B1 ;  /* 0x0000000000017941 */ /* 0x000fea0003800000 */
.L_x_87:
[----:B------:R-:W-:-:S13]  /*5080*/  LOP3.LUT P1, RZ, R7, 0xff, RZ, 0xc0, !PT ;  /* 0x000000ff07ff7812 */ /* 0x000fda000782c0ff */
[----:B------:R-:W-:Y:S05]  /*5090*/  @P1 BRA `(.L_x_91) ;  /* 0xfffffff400301947 */ /* 0x000fea000383ffff */
[----:B------:R-:W-:Y:S05]  /*50a0*/  BSYNC B0 ;  /* 0x0000000000007941 */ /* 0x000fea0003800000 */
.L_x_79:
[----:B------:R-:W-:-:S03]  /*50b0*/  UMOV UR4, 0xffffffff ;  /* 0xffffffff00047882 */ /* 0x000fc60000000000 */
[----:B------:R-:W-:Y:S05]  /*50c0*/  BRA.DIV UR4, `(.L_x_92) ;  /* 0x0000000e04447947 */ /* 0x000fea000b800000 */
[----:B------:R-:W-:-:S13]  /*50d0*/  ELECT P0, URZ, PT ;  /* 0x00000000003f782f */ /* 0x000fda0003800000 */
.L_x_122:
[----:B------:R-:W-:Y:S04]  /*50e0*/  BSSY B0, `(.L_x_93) ;  /* 0x00000a9000007945 */ /* 0x000fe80003800000 */
[----:B------:R-:W-:Y:S05]  /*50f0*/  @!P0 BRA `(.L_x_94) ;  /* 0x00000008009c8947 */ /* 0x000fea0003800000 */
[----:B------:R-:W-:-:S04]  /*5100*/  LOP3.LUT R0, R0, 0x2, RZ, 0xfc, !PT ;  /* 0x0000000200007812 */ /* 0x000fc800078efcff */
[----:B------:R-:W-:-:S13]  /*5110*/  ISETP.NE.AND P0, PT, R0, 0x3, PT ;  /* 0x000000030000780c */ /* 0x000fda0003f05270 */
[----:B------:R-:W-:Y:S05]  /*5120*/  @!P0 BRA `(.L_x_95) ;  /* 0x0000000000048947 */ /* 0x000fea0003800000 */
[----:B------:R-:W-:Y:S01]  /*5130*/  BPT.TRAP 0x1 ;  /* 0x000000040000795c */ /* 0x000fe20000300000 */
.L_x_95:
[----:B------:R-:W0:Y:S01]  /*5140*/  S2R R3, SR_CgaCtaId ;  /* 0x0000000000037919 */ /* 0x000e220000008800 */
[----:B------:R-:W-:Y:S02]  /*5150*/  MOV R0, 0x400 ;  /* 0x0000040000007802 */ /* 0x000fe40000000f00 */
[----:B------:R-:W-:Y:S02]  /*5160*/  SHF.L.U32 R2, R11, 0x1f, RZ ;  /* 0x0000001f0b027819 */ /* 0x000fe400000006ff */
[----:B0-----:R-:W-:-:S05]  /*5170*/  LEA R3, R3, R0, 0x18 ;  /* 0x0000000003037211 */ /* 0x001fca00078ec0ff */
[----:B------:R-:W-:-:S04]  /*5180*/  VIADD R3, R3, 0x90 ;  /* 0x0000009003037836 */ /* 0x000fc80000000000 */
[C---:B------:R-:W-:Y:S02]  /*5190*/  IMAD R5, R14.reuse, 0x8, R3 ;  /* 0x000000080e057824 */ /* 0x040fe400078e0203 */
[----:B------:R-:W-:Y:S02]  /*51a0*/  VIADD R14, R14, 0x1 ;  /* 0x000000010e0e7836 */ /* 0x000fe40000000000 */
[----:B------:R-:W0:Y:S03]  /*51b0*/  SYNCS.PHASECHK.TRANS64.TRYWAIT P0, [R5+URZ], R2 ;  /* 0x00000002050075a7 */ /* 0x000e26000800017f */
[----:B------:R-:W-:-:S04]  /*51c0*/  ISETP.NE.AND P1, PT, R14, 0x12, PT ;  /* 0x000000120e00780c */ /* 0x000fc80003f25270 */
[----:B------:R-:W-:Y:S02]  /*51d0*/  SEL R0, RZ, 0x1, P1 ;  /* 0x00000001ff007807 */ /* 0x000fe40000800000 */
[----:B------:R-:W-:Y:S02]  /*51e0*/  SEL R14, R14, RZ, P1 ;  /* 0x000000ff0e0e7207 */ /* 0x000fe40000800000 */
[----:B------:R-:W-:-:S03]  /*51f0*/  LOP3.LUT R11, R11, R0, RZ, 0x3c, !PT ;  /* 0x000000000b0b7212 */ /* 0x000fc600078e3cff */
[----:B------:R-:W-:Y:S01]  /*5200*/  IMAD R7, R14, 0x8, R3 ;  /* 0x000000080e077824 */ /* 0x000fe200078e0203 */
[----:B------:R-:W-:Y:S01]  /*5210*/  SHF.L.U32 R4, R11, 0x1f, RZ ;  /* 0x0000001f0b047819 */ /* 0x000fe200000006ff */
[----:B0-----:R-:W-:Y:S06]  /*5220*/  @!P0 BRA `(.L_x_96) ;  /* 0x0000000c00108947 */ /* 0x001fec0003800000 */
.L_x_123:
[----:B------:R-:W1:Y:S01]  /*5230*/  SYNCS.PHASECHK.TRANS64.TRYWAIT P0, [R7+URZ], R4 ;  /* 0x00000004070075a7 */ /* 0x000e62000800017f */
[----:B------:R-:W-:-:S05]  /*5240*/  VIADD R0, R14, 0x1 ;  /* 0x000000010e007836 */ /* 0x000fca0000000000 */
[----:B------:R-:W-:-:S04]  /*5250*/  ISETP.NE.AND P1, PT, R0, 0x12, PT ;  /* 0x000000120000780c */ /* 0x000fc80003f25270 */
[----:B0-----:R-:W-:Y:S02]  /*5260*/  SEL R2, RZ, 0x1, P1 ;  /* 0x00000001ff027807 */ /* 0x001fe40000800000 */
[----:B------:R-:W-:Y:S02]  /*5270*/  SEL R0, R0, RZ, P1 ;  /* 0x000000ff00007207 */ /* 0x000fe40000800000 */
[----:B------:R-:W-:-:S03]  /*5280*/  LOP3.LUT R11, R11, R2, RZ, 0x3c, !PT ;  /* 0x000000020b0b7212 */ /* 0x000fc600078e3cff */
[----:B------:R-:W-:Y:S01]  /*5290*/  IMAD R6, R0, 0x8, R3 ;  /* 0x0000000800067824 */ /* 0x000fe200078e0203 */
[----:B------:R-:W-:Y:S01]  /*52a0*/  SHF.L.U32 R5, R11, 0x1f, RZ ;  /* 0x0000001f0b057819 */ /* 0x000fe200000006ff */
[----:B-1----:R-:W-:Y:S06]  /*52b0*/  @!P0 BRA `(.L_x_97) ;  /* 0x0000000c00008947 */ /* 0x002fec0003800000 */
.L_x_124:
[----:B------:R-:W1:Y:S01]  /*52c0*/  SYNCS.PHASECHK.TRANS64.TRYWAIT P0, [R6+URZ], R5 ;  /* 0x00000005060075a7 */ /* 0x000e62000800017f */
[----:B------:R-:W-:-:S05]  /*52d0*/  VIADD R0, R0, 0x1 ;  /* 0x0000000100007836 */ /* 0x000fca0000000000 */
[----:B------:R-:W-:-:S04]  /*52e0*/  ISETP.NE.AND P1, PT, R0, 0x12, PT ;  /* 0x000000120000780c */ /* 0x000fc80003f25270 */
[----:B------:R-:W-:Y:S02]  /*52f0*/  SEL R2, RZ, 0x1, P1 ;  /* 0x00000001ff027807 */ /* 0x000fe40000800000 */
[----:B------:R-:W-:Y:S02]  /*5300*/  SEL R0, R0, RZ, P1 ;  /* 0x000000ff00007207 */ /* 0x000fe40000800000 */
[----:B------:R-:W-:-:S03]  /*5310*/  LOP3.LUT R11, R11, R2, RZ, 0x3c, !PT ;  /* 0x000000020b0b7212 */ /* 0x000fc600078e3cff */
[----:B0-----:R-:W-:Y:S01]  /*5320*/  IMAD R7, R0, 0x8, R3 ;  /* 0x0000000800077824 */ /* 0x001fe200078e0203 */
[----:B------:R-:W-:Y:S01]  /*5330*/  SHF.L.U32 R4, R11, 0x1f, RZ ;  /* 0x0000001f0b047819 */ /* 0x000fe200000006ff */
[----:B-1----:R-:W-:Y:S06]  /*5340*/  @!P0 BRA `(.L_x_98) ;  /* 0x0000000800f08947 */ /* 0x002fec0003800000 */
.L_x_125:
        /* <DEDUP_REMOVED lines=9> */
.L_x_126:
        /* <DEDUP_REMOVED lines=9> */
.L_x_127:
        /* <DEDUP_REMOVED lines=9> */
.L_x_128:
        /* <DEDUP_REMOVED lines=9> */
.L_x_129:
        /* <DEDUP_REMOVED lines=9> */
.L_x_130:
        /* <DEDUP_REMOVED lines=9> */
.L_x_131:
        /* <DEDUP_REMOVED lines=9> */
.L_x_132:
        /* <DEDUP_REMOVED lines=9> */
.L_x_133:
        /* <DEDUP_REMOVED lines=9> */
.L_x_134:
        /* <DEDUP_REMOVED lines=9> */
.L_x_135:
        /* <DEDUP_REMOVED lines=9> */
.L_x_136:
        /* <DEDUP_REMOVED lines=9> */
.L_x_137:
        /* <DEDUP_REMOVED lines=9> */
.L_x_138:
[----:B------:R-:W1:Y:S01]  /*5aa0*/  SYNCS.PHASECHK.TRANS64.TRYWAIT P0, [R6+URZ], R5 ;  /* 0x00000005060075a7 */ /* 0x000e62000800017f */
[----:B------:R-:W-:-:S05]  /*5ab0*/  VIADD R0, R0, 0x1 ;  /* 0x0000000100007836 */ /* 0x000fca0000000000 */
[----:B------:R-:W-:-:S04]  /*5ac0*/  ISETP.NE.AND P1, PT, R0, 0x12, PT ;  /* 0x000000120000780c */ /* 0x000fc80003f25270 */
[----:B------:R-:W-:Y:S02]  /*5ad0*/  SEL R2, RZ, 0x1, P1 ;  /* 0x00000001ff027807 */ /* 0x000fe40000800000 */
[----:B------:R-:W-:Y:S02]  /*5ae0*/  SEL R0, R0, RZ, P1 ;  /* 0x000000ff00007207 */ /* 0x000fe40000800000 */
[----:B------:R-:W-:Y:S01]  /*5af0*/  LOP3.LUT R2, R11, R2, RZ, 0x3c, !PT ;  /* 0x000000020b027212 */ /* 0x000fe200078e3cff */
[----:B-1----:R-:W-:Y:S06]  /*5b00*/  @!P0 BRA `(.L_x_112) ;  /* 0x0000000800188947 */ /* 0x002fec0003800000 */
.L_x_139:
[----:B------:R-:W-:Y:S01]  /*5b10*/  IMAD R3, R0, 0x8, R3 ;  /* 0x0000000800037824 */ /* 0x000fe200078e0203 */
[----:B------:R-:W-:-:S07]  /*5b20*/  SHF.L.U32 R0, R2, 0x1f, RZ ;  /* 0x0000001f02007819 */ /* 0x000fce00000006ff */
.L_x_113:
[----:B--2---:R2:W3:Y:S02]  /*5b30*/  SYNCS.PHASECHK.TRANS64.TRYWAIT P0, [R3+URZ], R0 ;  /* 0x00000000030075a7 */ /* 0x0044e4000800017f */
[----:B---3--:R-:W-:Y:S05]  /*5b40*/  @!P0 NANOSLEEP.SYNCS 0x989680 ;  /* 0x009896800000895d */ /* 0x008fea0003900000 */
[----:B------:R-:W3:Y:S02]  /*5b50*/  @!P0 SYNCS.PHASECHK.TRANS64 P0, [R3+URZ], R0 ;  /* 0x00000000030085a7 */ /* 0x000ee4000800007f */
[----:B---3--:R-:W-:Y:S05]  /*5b60*/  @!P0 BRA `(.L_x_113) ;  /* 0xfffffffc00f08947 */ /* 0x008fea000383ffff */
.L_x_94:
[----:B------:R-:W-:Y:S05]  /*5b70*/  BSYNC B0 ;  /* 0x0000000000007941 */ /* 0x000fea0003800000 */
.L_x_93:
[----:B------:R-:W-:Y:S05]  /*5b80*/  EXIT ;  /* 0x000000000000794d */ /* 0x000fea0003800000 */
.L_x_20:
[----:B0-----:R-:W-:-:S04]  /*5b90*/  IMAD.U32 R19, RZ, RZ, UR11 ;  /* 0x0000000bff137e24 */ /* 0x001fc8000f8e00ff */
[----:B------:R0:W1:Y:S03]  /*5ba0*/  SYNCS.PHASECHK.TRANS64.TRYWAIT P0, [R19+URZ+-0x8], R18 ;  /* 0xfffff812130075a7 */ /* 0x000066000800017f */
[----:B-1----:R-:W-:Y:S05]  /*5bb0*/  @!P0 NANOSLEEP.SYNCS 0x989680 ;  /* 0x009896800000895d */ /* 0x002fea0003900000 */
[----:B------:R-:W1:Y:S02]  /*5bc0*/  @!P0 SYNCS.PHASECHK.TRANS64 P0, [R19+URZ+-0x8], R18 ;  /* 0xfffff812130085a7 */ /* 0x000e64000800007f */
[----:B-1----:R-:W-:Y:S05]  /*5bd0*/  @!P0 BRA `(.L_x_20) ;  /* 0xfffffffc00ec8947 */ /* 0x002fea000383ffff */
[----:B------:R-:W-:Y:S05]  /*5be0*/  BRA `(.L_x_114) ;  /* 0xffffffbc00447947 */ /* 0x000fea000383ffff */
.L_x_25:
[----:B-1----:R-:W-:-:S04]  /*5bf0*/  IMAD.U32 R19, RZ, RZ, UR6 ;  /* 0x00000006ff137e24 */ /* 0x002fc8000f8e00ff */
[----:B------:R1:W4:Y:S03]  /*5c00*/  SYNCS.PHASECHK.TRANS64.TRYWAIT P0, [R19+URZ], R18 ;  /* 0x00000012130075a7 */ /* 0x000326000800017f */
[----:B----4-:R-:W-:Y:S05]  /*5c10*/  @!P0 NANOSLEEP.SYNCS 0x989680 ;  /* 0x009896800000895d */ /* 0x010fea0003900000 */
[----:B------:R-:W4:Y:S02]  /*5c20*/  @!P0 SYNCS.PHASECHK.TRANS64 P0, [R19+URZ], R18 ;  /* 0x00000012130085a7 */ /* 0x000f24000800007f */
[----:B----4-:R-:W-:Y:S05]  /*5c30*/  @!P0 BRA `(.L_x_25) ;  /* 0xfffffffc00ec8947 */ /* 0x010fea000383ffff */
[----:B------:R-:W-:Y:S05]  /*5c40*/  BRA `(.L_x_24) ;  /* 0xffffffbc00ac7947 */ /* 0x000fea000383ffff */
.L_x_31:
[----:B-1----:R-:W-:-:S04]  /*5c50*/  IMAD.U32 R21, RZ, RZ, UR16 ;  /* 0x00000010ff157e24 */ /* 0x002fc8000f8e00ff */
[----:B------:R1:W4:Y:S03]  /*5c60*/  SYNCS.PHASECHK.TRANS64.TRYWAIT P0, [R21+URZ], R20 ;  /* 0x00000014150075a7 */ /* 0x000326000800017f */
[----:B----4-:R-:W-:Y:S05]  /*5c70*/  @!P0 NANOSLEEP.SYNCS 0x989680 ;  /* 0x009896800000895d */ /* 0x010fea0003900000 */
[----:B------:R-:W4:Y:S02]  /*5c80*/  @!P0 SYNCS.PHASECHK.TRANS64 P0, [R21+URZ], R20 ;  /* 0x00000014150085a7 */ /* 0x000f24000800007f */
[----:B----4-:R-:W-:Y:S05]  /*5c90*/  @!P0 BRA `(.L_x_31) ;  /* 0xfffffffc00ec8947 */ /* 0x010fea000383ffff */
[----:B------:R-:W-:Y:S05]  /*5ca0*/  BRA `(.L_x_30) ;  /* 0xffffffc000d07947 */ /* 0x000fea000383ffff */
.L_x_39:
[----:B0-----:R-:W-:-:S04]  /*5cb0*/  IMAD.U32 R19, RZ, RZ, UR11 ;  /* 0x0000000bff137e24 */ /* 0x001fc8000f8e00ff */
[----:B------:R0:W1:Y:S03]  /*5cc0*/  SYNCS.PHASECHK.TRANS64.TRYWAIT P0, [R19+URZ+0x8], R18 ;  /* 0x00000812130075a7 */ /* 0x000066000800017f */
[----:B-1----:R-:W-:Y:S05]  /*5cd0*/  @!P0 NANOSLEEP.SYNCS 0x989680 ;  /* 0x009896800000895d */ /* 0x002fea0003900000 */
[----:B------:R-:W1:Y:S02]  /*5ce0*/  @!P0 SYNCS.PHASECHK.TRANS64 P0, [R19+URZ+0x8], R18 ;  /* 0x00000812130085a7 */ /* 0x000e64000800007f */
[----:B-1----:R-:W-:Y:S05]  /*5cf0*/  @!P0 BRA `(.L_x_39) ;  /* 0xfffffffc00ec8947 */ /* 0x002fea000383ffff */
[----:B------:R-:W-:Y:S05]  /*5d00*/  BRA `(.L_x_115) ;  /* 0xffffffc800cc7947 */ /* 0x000fea000383ffff */
.L_x_80:
[----:B------:R-:W-:Y:S01]  /*5d10*/  BSSY B1, `(.L_x_116) ;  /* 0x0000006000017945 */ /* 0x000fe20003800000 */
[----:B------:R-:W-:-:S07]  /*5d20*/  IMAD.MOV.U32 R7, RZ, RZ, -0x1 ;  /* 0xffffffffff077424 */ /* 0x000fce00078e00ff */
[----:B------:R-:W-:Y:S05]  /*5d30*/  WARPSYNC.COLLECTIVE R7, `(.L_x_117) ;  /* 0x00000000070c7348 */ /* 0x000fea0003c00000 */
[----:B------:R-:W-:Y:S02]  /*5d40*/  ELECT P1, UR62, PT ;  /* 0x00000000003e782f */ /* 0x000fe40003820000 */
[----:B------:R-:W-:Y:S01]  /*5d50*/  MOV R7, UR62 ;  /* 0x0000003e00077c02 */ /* 0x000fe20008000f00 */
[----:B------:R-:W-:Y:S10]  /*5d60*/  ENDCOLLECTIVE ;  /* 0x000000000000791b */ /* 0x000ff40003800000 */
.L_x_117:
[----:B------:R-:W-:Y:S05]  /*5d70*/  BSYNC B1 ;  /* 0x0000000000017941 */ /* 0x000fea0003800000 */
.L_x_116:
[----:B------:R-:W-:Y:S05]  /*5d80*/  BRA `(.L_x_118) ;  /* 0xffffffe800007947 */ /* 0x000fea000383ffff */
.L_x_83:
[----:B0-----:R0:W1:Y:S02]  /*5d90*/  SYNCS.PHASECHK.TRANS64.TRYWAIT P1, [R20+URZ+0x90], R5 ;  /* 0x00009005140075a7 */ /* 0x001064000802017f */
[----:B-1----:R-:W-:Y:S05]  /*5da0*/  @!P1 NANOSLEEP.SYNCS 0x989680 ;  /* 0x009896800000995d */ /* 0x002fea0003900000 */
[----:B------:R-:W1:Y:S02]  /*5db0*/  @!P1 SYNCS.PHASECHK.TRANS64 P1, [R20+URZ+0x90], R5 ;  /* 0x00009005140095a7 */ /* 0x000e64000802007f */
[----:B-1----:R-:W-:Y:S05]  /*5dc0*/  @!P1 BRA `(.L_x_83) ;  /* 0xfffffffc00f09947 */ /* 0x002fea000383ffff */
[----:B------:R-:W-:Y:S05]  /*5dd0*/  BRA `(.L_x_119) ;  /* 0xffffffe800347947 */ /* 0x000fea000383ffff */
.L_x_92:
[----:B------:R-:W-:Y:S01]  /*5de0*/  BSSY B0, `(.L_x_120) ;  /* 0x0000006000007945 */ /* 0x000fe20003800000 */
[----:B------:R-:W-:-:S07]  /*5df0*/  IMAD.MOV.U32 R7, RZ, RZ, -0x1 ;  /* 0xffffffffff077424 */ /* 0x000fce00078e00ff */
[----:B------:R-:W-:Y:S05]  /*5e00*/  WARPSYNC.COLLECTIVE R7, `(.L_x_121) ;  /* 0x00000000070c7348 */ /* 0x000fea0003c00000 */
[----:B------:R-:W-:Y:S02]  /*5e10*/  ELECT P1, UR62, PT ;  /* 0x00000000003e782f */ /* 0x000fe40003820000 */
[----:B------:R-:W-:Y:S01]  /*5e20*/  MOV R7, UR62 ;  /* 0x0000003e00077c02 */ /* 0x000fe20008000f00 */
[----:B------:R-:W-:Y:S10]  /*5e30*/  ENDCOLLECTIVE ;  /* 0x000000000000791b */ /* 0x000ff40003800000 */
.L_x_121:
[----:B------:R-:W-:Y:S05]  /*5e40*/  BSYNC B0 ;  /* 0x0000000000007941 */ /* 0x000fea0003800000 */
.L_x_120:
[----:B------:R-:W-:Y:S01]  /*5e50*/  PLOP3.LUT P0, PT, P1, PT, PT, 0x80, 0x0 ;  /* 0x000000000000781c */ /* 0x000fe20000f0f070 */
[----:B------:R-:W-:-:S12]  /*5e60*/  BRA `(.L_x_122) ;  /* 0xfffffff0009c7947 */ /* 0x000fd8000383ffff */
.L_x_96:
[----:B0-----:R0:W1:Y:S02]  /*5e70*/  SYNCS.PHASECHK.TRANS64.TRYWAIT P0, [R5+URZ], R2 ;  /* 0x00000002050075a7 */ /* 0x001064000800017f */
[----:B-1----:R-:W-:Y:S05]  /*5e80*/  @!P0 NANOSLEEP.SYNCS 0x989680 ;  /* 0x009896800000895d */ /* 0x002fea0003900000 */
[----:B------:R-:W1:Y:S02]  /*5e90*/  @!P0 SYNCS.PHASECHK.TRANS64 P0, [R5+URZ], R2 ;  /* 0x00000002050085a7 */ /* 0x000e64000800007f */
[----:B-1----:R-:W-:Y:S05]  /*5ea0*/  @!P0 BRA `(.L_x_96) ;  /* 0xfffffffc00f08947 */ /* 0x002fea000383ffff */
[----:B------:R-:W-:Y:S05]  /*5eb0*/  BRA `(.L_x_123) ;  /* 0xfffffff000dc7947 */ /* 0x000fea000383ffff */
.L_x_97:
[----:B0-----:R0:W1:Y:S02]  /*5ec0*/  SYNCS.PHASECHK.TRANS64.TRYWAIT P0, [R7+URZ], R4 ;  /* 0x00000004070075a7 */ /* 0x001064000800017f */
[----:B-1----:R-:W-:Y:S05]  /*5ed0*/  @!P0 NANOSLEEP.SYNCS 0x989680 ;  /* 0x009896800000895d */ /* 0x002fea0003900000 */
[----:B------:R-:W1:Y:S02]  /*5ee0*/  @!P0 SYNCS.PHASECHK.TRANS64 P0, [R7+URZ], R4 ;  /* 0x00000004070085a7 */ /* 0x000e64000800007f */
[----:B-1----:R-:W-:Y:S05]  /*5ef0*/  @!P0 BRA `(.L_x_97) ;  /* 0xfffffffc00f08947 */ /* 0x002fea000383ffff */
[----:B------:R-:W-:Y:S05]  /*5f00*/  BRA `(.L_x_124) ;  /* 0xfffffff000ec7947 */ /* 0x000fea000383ffff */
.L_x_98:
[----:B0-----:R0:W1:Y:S02]  /*5f10*/  SYNCS.PHASECHK.TRANS64.TRYWAIT P0, [R6+URZ], R5 ;  /* 0x00000005060075a7 */ /* 0x001064000800017f */
[----:B-1----:R-:W-:Y:S05]  /*5f20*/  @!P0 NANOSLEEP.SYNCS 0x989680 ;  /* 0x009896800000895d */ /* 0x002fea0003900000 */
[----:B------:R-:W1:Y:S02]  /*5f30*/  @!P0 SYNCS.PHASECHK.TRANS64 P0, [R6+URZ], R5 ;  /* 0x00000005060085a7 */ /* 0x000e64000800007f */
[----:B-1----:R-:W-:Y:S05]  /*5f40*/  @!P0 BRA `(.L_x_98) ;  /* 0xfffffffc00f08947 */ /* 0x002fea000383ffff */
[----:B------:R-:W-:Y:S05]  /*5f50*/  BRA `(.L_x_125) ;  /* 0xfffffff000fc7947 */ /* 0x000fea000383ffff */
.L_x_99:
[----:B0-----:R0:W1:Y:S02]  /*5f60*/  SYNCS.PHASECHK.TRANS64.TRYWAIT P0, [R7+URZ], R4 ;  /* 0x00000004070075a7 */ /* 0x001064000800017f */
[----:B-1----:R-:W-:Y:S05]  /*5f70*/  @!P0 NANOSLEEP.SYNCS 0x989680 ;  /* 0x009896800000895d */ /* 0x002fea0003900000 */
[----:B------:R-:W1:Y:S02]  /*5f80*/  @!P0 SYNCS.PHASECHK.TRANS64 P0, [R7+URZ], R4 ;  /* 0x00000004070085a7 */ /* 0x000e64000800007f */
[----:B-1----:R-:W-:Y:S05]  /*5f90*/  @!P0 BRA `(.L_x_99) ;  /* 0xfffffffc00f08947 */ /* 0x002fea000383ffff */
[----:B------:R-:W-:Y:S05]  /*5fa0*/  BRA `(.L_x_126) ;  /* 0xfffffff4000c7947 */ /* 0x000fea000383ffff */
.L_x_100:
[----:B0-----:R0:W1:Y:S02]  /*5fb0*/  SYNCS.PHASECHK.TRANS64.TRYWAIT P0, [R6+URZ], R5 ;  /* 0x00000005060075a7 */ /* 0x001064000800017f */
[----:B-1----:R-:W-:Y:S05]  /*5fc0*/  @!P0 NANOSLEEP.SYNCS 0x989680 ;  /* 0x009896800000895d */ /* 0x002fea0003900000 */
[----:B------:R-:W1:Y:S02]  /*5fd0*/  @!P0 SYNCS.PHASECHK.TRANS64 P0, [R6+URZ], R5 ;  /* 0x00000005060085a7 */ /* 0x000e64000800007f */
[----:B-1----:R-:W-:Y:S05]  /*5fe0*/  @!P0 BRA `(.L_x_100) ;  /* 0xfffffffc00f08947 */ /* 0x002fea000383ffff */
[----:B------:R-:W-:Y:S05]  /*5ff0*/  BRA `(.L_x_127) ;  /* 0xfffffff4001c7947 */ /* 0x000fea000383ffff */
.L_x_101:
[----:B0-----:R0:W1:Y:S02]  /*6000*/  SYNCS.PHASECHK.TRANS64.TRYWAIT P0, [R7+URZ], R4 ;  /* 0x00000004070075a7 */ /* 0x001064000800017f */
[----:B-1----:R-:W-:Y:S05]  /*6010*/  @!P0 NANOSLEEP.SYNCS 0x989680 ;  /* 0x009896800000895d */ /* 0x002fea0003900000 */
[----:B------:R-:W1:Y:S02]  /*6020*/  @!P0 SYNCS.PHASECHK.TRANS64 P0, [R7+URZ], R4 ;  /* 0x00000004070085a7 */ /* 0x000e64000800007f */
[----:B-1----:R-:W-:Y:S05]  /*6030*/  @!P0 BRA `(.L_x_101) ;  /* 0xfffffffc00f08947 */ /* 0x002fea000383ffff */
[----:B------:R-:W-:Y:S05]  /*6040*/  BRA `(.L_x_128) ;  /* 0xfffffff4002c7947 */ /* 0x000fea000383ffff */
.L_x_102:
[----:B0-----:R0:W1:Y:S02]  /*6050*/  SYNCS.PHASECHK.TRANS64.TRYWAIT P0, [R6+URZ], R5 ;  /* 0x00000005060075a7 */ /* 0x001064000800017f */
[----:B-1----:R-:W-:Y:S05]  /*6060*/  @!P0 NANOSLEEP.SYNCS 0x989680 ;  /* 0x009896800000895d */ /* 0x002fea0003900000 */
[----:B------:R-:W1:Y:S02]  /*6070*/  @!P0 SYNCS.PHASECHK.TRANS64 P0, [R6+URZ], R5 ;  /* 0x00000005060085a7 */ /* 0x000e64000800007f */
[----:B-1----:R-:W-:Y:S05]  /*6080*/  @!P0 BRA `(.L_x_102) ;  /* 0xfffffffc00f08947 */ /* 0x002fea000383ffff */
[----:B------:R-:W-:Y:S05]  /*6090*/  BRA `(.L_x_129) ;  /* 0xfffffff4003c7947 */ /* 0x000fea000383ffff */
.L_x_103:
[----:B0-----:R0:W1:Y:S02]  /*60a0*/  SYNCS.PHASECHK.TRANS64.TRYWAIT P0, [R7+URZ], R4 ;  /* 0x00000004070075a7 */ /* 0x001064000800017f */
[----:B-1----:R-:W-:Y:S05]  /*60b0*/  @!P0 NANOSLEEP.SYNCS 0x989680 ;  /* 0x009896800000895d */ /* 0x002fea0003900000 */
[----:B------:R-:W1:Y:S02]  /*60c0*/  @!P0 SYNCS.PHASECHK.TRANS64 P0, [R7+URZ], R4 ;  /* 0x00000004070085a7 */ /* 0x000e64000800007f */
[----:B-1----:R-:W-:Y:S05]  /*60d0*/  @!P0 BRA `(.L_x_103) ;  /* 0xfffffffc00f08947 */ /* 0x002fea000383ffff */
[----:B------:R-:W-:Y:S05]  /*60e0*/  BRA `(.L_x_130) ;  /* 0xfffffff4004c7947 */ /* 0x000fea000383ffff */
.L_x_104:
[----:B0-----:R0:W1:Y:S02]  /*60f0*/  SYNCS.PHASECHK.TRANS64.TRYWAIT P0, [R6+URZ], R5 ;  /* 0x00000005060075a7 */ /* 0x001064000800017f */
[----:B-1----:R-:W-:Y:S05]  /*6100*/  @!P0 NANOSLEEP.SYNCS 0x989680 ;  /* 0x009896800000895d */ /* 0x002fea0003900000 */
[----:B------:R-:W1:Y:S02]  /*6110*/  @!P0 SYNCS.PHASECHK.TRANS64 P0, [R6+URZ], R5 ;  /* 0x00000005060085a7 */ /* 0x000e64000800007f */
[----:B-1----:R-:W-:Y:S05]  /*6120*/  @!P0 BRA `(.L_x_104) ;  /* 0xfffffffc00f08947 */ /* 0x002fea000383ffff */
[----:B------:R-:W-:Y:S05]  /*6130*/  BRA `(.L_x_131) ;  /* 0xfffffff4005c7947 */ /* 0x000fea000383ffff */
.L_x_105:
[----:B0-----:R0:W1:Y:S02]  /*6140*/  SYNCS.PHASECHK.TRANS64.TRYWAIT P0, [R7+URZ], R4 ;  /* 0x00000004070075a7 */ /* 0x001064000800017f */
[----:B-1----:R-:W-:Y:S05]  /*6150*/  @!P0 NANOSLEEP.SYNCS 0x989680 ;  /* 0x009896800000895d */ /* 0x002fea0003900000 */
[----:B------:R-:W1:Y:S02]  /*6160*/  @!P0 SYNCS.PHASECHK.TRANS64 P0, [R7+URZ], R4 ;  /* 0x00000004070085a7 */ /* 0x000e64000800007f */
[----:B-1----:R-:W-:Y:S05]  /*6170*/  @!P0 BRA `(.L_x_105) ;  /* 0xfffffffc00f08947 */ /* 0x002fea000383ffff */
[----:B------:R-:W-:Y:S05]  /*6180*/  BRA `(.L_x_132) ;  /* 0xfffffff4006c7947 */ /* 0x000fea000383ffff */
.L_x_106:
[----:B0-----:R0:W1:Y:S02]  /*6190*/  SYNCS.PHASECHK.TRANS64.TRYWAIT P0, [R6+URZ], R5 ;  /* 0x00000005060075a7 */ /* 0x001064000800017f */
[----:B-1----:R-:W-:Y:S05]  /*61a0*/  @!P0 NANOSLEEP.SYNCS 0x989680 ;  /* 0x009896800000895d */ /* 0x002fea0003900000 */
[----:B------:R-:W1:Y:S02]  /*61b0*/  @!P0 SYNCS.PHASECHK.TRANS64 P0, [R6+URZ], R5 ;  /* 0x00000005060085a7 */ /* 0x000e64000800007f */
[----:B-1----:R-:W-:Y:S05]  /*61c0*/  @!P0 BRA `(.L_x_106) ;  /* 0xfffffffc00f08947 */ /* 0x002fea000383ffff */
[----:B------:R-:W-:Y:S05]  /*61d0*/  BRA `(.L_x_133) ;  /* 0xfffffff4007c7947 */ /* 0x000fea000383ffff */
.L_x_107:
[----:B0-----:R0:W1:Y:S02]  /*61e0*/  SYNCS.PHASECHK.TRANS64.TRYWAIT P0, [R7+URZ], R4 ;  /* 0x00000004070075a7 */ /* 0x001064000800017f */
[----:B-1----:R-:W-:Y:S05]  /*61f0*/  @!P0 NANOSLEEP.SYNCS 0x989680 ;  /* 0x009896800000895d */ /* 0x002fea0003900000 */
[----:B------:R-:W1:Y:S02]  /*6200*/  @!P0 SYNCS.PHASECHK.TRANS64 P0, [R7+URZ], R4 ;  /* 0x00000004070085a7 */ /* 0x000e64000800007f */
[----:B-1----:R-:W-:Y:S05]  /*6210*/  @!P0 BRA `(.L_x_107) ;  /* 0xfffffffc00f08947 */ /* 0x002fea000383ffff */
[----:B------:R-:W-:Y:S05]  /*6220*/  BRA `(.L_x_134) ;  /* 0xfffffff4008c7947 */ /* 0x000fea000383ffff */
.L_x_108:
[----:B0-----:R0:W1:Y:S02]  /*6230*/  SYNCS.PHASECHK.TRANS64.TRYWAIT P0, [R6+URZ], R5 ;  /* 0x00000005060075a7 */ /* 0x001064000800017f */
[----:B-1----:R-:W-:Y:S05]  /*6240*/  @!P0 NANOSLEEP.SYNCS 0x989680 ;  /* 0x009896800000895d */ /* 0x002fea0003900000 */
[----:B------:R-:W1:Y:S02]  /*6250*/  @!P0 SYNCS.PHASECHK.TRANS64 P0, [R6+URZ], R5 ;  /* 0x00000005060085a7 */ /* 0x000e64000800007f */
[----:B-1----:R-:W-:Y:S05]  /*6260*/  @!P0 BRA `(.L_x_108) ;  /* 0xfffffffc00f08947 */ /* 0x002fea000383ffff */
[----:B------:R-:W-:Y:S05]  /*6270*/  BRA `(.L_x_135) ;  /* 0xfffffff4009c7947 */ /* 0x000fea000383ffff */
.L_x_109:
[----:B0-----:R0:W1:Y:S02]  /*6280*/  SYNCS.PHASECHK.TRANS64.TRYWAIT P0, [R7+URZ], R4 ;  /* 0x00000004070075a7 */ /* 0x001064000800017f */
[----:B-1----:R-:W-:Y:S05]  /*6290*/  @!P0 NANOSLEEP.SYNCS 0x989680 ;  /* 0x009896800000895d */ /* 0x002fea0003900000 */
[----:B------:R-:W1:Y:S02]  /*62a0*/  @!P0 SYNCS.PHASECHK.TRANS64 P0, [R7+URZ], R4 ;  /* 0x00000004070085a7 */ /* 0x000e64000800007f */
[----:B-1----:R-:W-:Y:S05]  /*62b0*/  @!P0 BRA `(.L_x_109) ;  /* 0xfffffffc00f08947 */ /* 0x002fea000383ffff */
[----:B------:R-:W-:Y:S05]  /*62c0*/  BRA `(.L_x_136) ;  /* 0xfffffff400ac7947 */ /* 0x000fea000383ffff */
.L_x_110:
[----:B0-----:R0:W1:Y:S02]  /*62d0*/  SYNCS.PHASECHK.TRANS64.TRYWAIT P0, [R6+URZ], R5 ;  /* 0x00000005060075a7 */ /* 0x001064000800017f */
[----:B-1----:R-:W-:Y:S05]  /*62e0*/  @!P0 NANOSLEEP.SYNCS 0x989680 ;  /* 0x009896800000895d */ /* 0x002fea0003900000 */
[----:B------:R-:W1:Y:S02]  /*62f0*/  @!P0 SYNCS.PHASECHK.TRANS64 P0, [R6+URZ], R5 ;  /* 0x00000005060085a7 */ /* 0x000e64000800007f */
[----:B-1----:R-:W-:Y:S05]  /*6300*/  @!P0 BRA `(.L_x_110) ;  /* 0xfffffffc00f08947 */ /* 0x002fea000383ffff */
[----:B------:R-:W-:Y:S05]  /*6310*/  BRA `(.L_x_137) ;  /* 0xfffffff400bc7947 */ /* 0x000fea000383ffff */
.L_x_111:
[----:B0-----:R0:W1:Y:S02]  /*6320*/  SYNCS.PHASECHK.TRANS64.TRYWAIT P0, [R7+URZ], R4 ;  /* 0x00000004070075a7 */ /* 0x001064000800017f */
[----:B-1----:R-:W-:Y:S05]  /*6330*/  @!P0 NANOSLEEP.SYNCS 0x989680 ;  /* 0x009896800000895d */ /* 0x002fea0003900000 */
[----:B------:R-:W1:Y:S02]  /*6340*/  @!P0 SYNCS.PHASECHK.TRANS64 P0, [R7+URZ], R4 ;  /* 0x00000004070085a7 */ /* 0x000e64000800007f */
[----:B-1----:R-:W-:Y:S05]  /*6350*/  @!P0 BRA `(.L_x_111) ;  /* 0xfffffffc00f08947 */ /* 0x002fea000383ffff */
[----:B------:R-:W-:Y:S05]  /*6360*/  BRA `(.L_x_138) ;  /* 0xfffffff400cc7947 */ /* 0x000fea000383ffff */
.L_x_112:
[----:B-1----:R1:W2:Y:S02]  /*6370*/  SYNCS.PHASECHK.TRANS64.TRYWAIT P0, [R6+URZ], R5 ;  /* 0x00000005060075a7 */ /* 0x0022a4000800017f */
[----:B--2---:R-:W-:Y:S05]  /*6380*/  @!P0 NANOSLEEP.SYNCS 0x989680 ;  /* 0x009896800000895d */ /* 0x004fea0003900000 */
[----:B------:R-:W2:Y:S02]  /*6390*/  @!P0 SYNCS.PHASECHK.TRANS64 P0, [R6+URZ], R5 ;  /* 0x00000005060085a7 */ /* 0x000ea4000800007f */
[----:B--2---:R-:W-:Y:S05]  /*63a0*/  @!P0 BRA `(.L_x_112) ;  /* 0xfffffffc00f08947 */ /* 0x004fea000383ffff */
[----:B------:R-:W-:Y:S05]  /*63b0*/  BRA `(.L_x_139) ;  /* 0xfffffff400d47947 */ /* 0x000fea000383ffff */
.L_x_140:
[----:B------:R-:W-:-:S00]  /*63c0*/  BRA `(.L_x_140) ;  /* 0xfffffffc00fc7947 */ /* 0x000fc0000383ffff */
[----:B------:R-:W-:-:S00]  /*63d0*/  NOP ;  /* 0x0000000000007918 */ /* 0x000fc00000000000 */
        /* <DEDUP_REMOVED lines=10> */
.L_x_141:


//--------------------- .nv.shared._ZN7cutlass13device_kernelINS_4gemm6kernel13GemmUniversalIN4cute5tupleIJiiiiEEENS1_10collective13CollectiveMmaINS1_37MainloopSm90TmaGmmaWarpSpecializedFP8ILi18ENS5_IJNS4_1CILi2EEENSA_ILi1EEESC_EEENS1_32KernelTmaWarpSpecializedPingpongEEENS5_IJNSA_ILi64EEENSA_ILi32EEENSA_ILi128EEEEEENS_12float_e4m3_tENS5_IJlSC_lEEESK_SL_NS4_8TiledMMAINS4_8MMA_AtomIJNS4_4SM904GMMA30MMA_64x32x32_F32E4M3E4M3_SS_TNILNSP_7ScaleInE1ELSR_1EEEEEENS4_6LayoutINS5_IJSC_SC_SC_EEENS5_IJNSA_ILi0EEESW_SW_EEEEENS5_IJNS4_10UnderscoreESZ_SZ_EEEEENS4_13SM90_TMA_LOADENS4_14ComposedLayoutINS4_7SwizzleILi3ELi4ELi3EEENS4_18smem_ptr_flag_bitsILi8EEENSU_INS5_IJNSA_ILi8EEESI_EEENS5_IJSI_SC_EEEEEEEvNS4_8identityENS4_23SM90_TMA_LOAD_MULTICASTES1C_vS1D_EENS_8epilogue10collective6detail29Sm90TmaWarpSpecializedAdapterINS1H_15DefaultEpilogueISK_SL_SL_NS1G_6thread17LinearCombinationISK_Li1EffLNS1L_9ScaleType4KindE0ELNS_15FloatRoundStyleE2ESK_EENS1_15EpilogueDefaultEEEEEvvEEEEvNT_6ParamsE --------------------------
	.section	.nv.shared._ZN7cutlass13device_kernelINS_4gemm6kernel13GemmUniversalIN4cute5tupleIJiiiiEEENS1_10collective13CollectiveMmaINS1_37MainloopSm90TmaGmmaWarpSpecializedFP8ILi18ENS5_IJNS4_1CILi2EEENSA_ILi1EEESC_EEENS1_32KernelTmaWarpSpecializedPingpongEEENS5_IJNSA_ILi64EEENSA_ILi32EEENSA_ILi128EEEEEENS_12float_e4m3_tENS5_IJlSC_lEEESK_SL_NS4_8TiledMMAINS4_8MMA_AtomIJNS4_4SM904GMMA30MMA_64x32x32_F32E4M3E4M3_SS_TNILNSP_7ScaleInE1ELSR_1EEEEEENS4_6LayoutINS5_IJSC_SC_SC_EEENS5_IJNSA_ILi0EEESW_SW_EEEEENS5_IJNS4_10UnderscoreESZ_SZ_EEEEENS4_13SM90_TMA_LOADENS4_14ComposedLayoutINS4_7SwizzleILi3ELi4ELi3EEENS4_18smem_ptr_flag_bitsILi8EEENSU_INS5_IJNSA_ILi8EEESI_EEENS5_IJSI_SC_EEEEEEEvNS4_8identityENS4_23SM90_TMA_LOAD_MULTICASTES1C_vS1D_EENS_8epilogue10collective6detail29Sm90TmaWarpSpecializedAdapterINS1H_15DefaultEpilogueISK_SL_SL_NS1G_6thread17LinearCombinationISK_Li1EffLNS1L_9ScaleType4KindE0ELNS_15FloatRoundStyleE2ESK_EENS1_15EpilogueDefaultEEEEEvvEEEEvNT_6ParamsE,"aw",@nobits
	.sectionflags	@""
	.align	16
	.zero		1024


//--------------------- .nv.shared.reserved.0     --------------------------
	.section	.nv.shared.reserved.0,"aw",@nobits
	.weak		__nv_reservedSMEM_offset_0_alias
	.size		__nv_reservedSMEM_offset_0_alias, 0, 0
	.other		__nv_reservedSMEM_offset_0_alias,@"STO_CUDA_RESERVED_SHARED STV_DEFAULT"
__nv_reservedSMEM_offset_0_alias:
	.zero		0


//--------------------- .nv.global                --------------------------
	.section	.nv.global,"aw",@nobits
.nv.global:
	.type		_ZN40_INTERNAL_74ba14b7_4_k_cu_d453b5ae_109344cute1_E,@object
	.size		_ZN40_INTERNAL_74ba14b7_4_k_cu_d453b5ae_109344cute1_E,(_ZN40_INTERNAL_74ba14b7_4_k_cu_d453b5ae_109344cuda3std3__45__cpo6cbeginE - _ZN40_INTERNAL_74ba14b7_4_k_cu_d453b5ae_109344cute1_E)
_ZN40_INTERNAL_74ba14b7_4_k_cu_d453b5ae_109344cute1_E:
	.zero		1
	.type		_ZN40_INTERNAL_74ba14b7_4_k_cu_d453b5ae_109344cuda3std3__45__cpo6cbeginE,@object
	.size		_ZN40_INTERNAL_74ba14b7_4_k_cu_d453b5ae_109344cuda3std3__45__cpo6cbeginE,(_ZN40_INTERNAL_74ba14b7_4_k_cu_d453b5ae_109344cuda3std3__48in_placeE - _ZN40_INTERNAL_74ba14b7_4_k_cu_d453b5ae_109344cuda3std3__45__cpo6cbeginE)
_ZN40_INTERNAL_74ba14b7_4_k_cu_d453b5ae_109344cuda3std3__45__cpo6cbeginE:
	.zero		1
	.type		_ZN40_INTERNAL_74ba14b7_4_k_cu_d453b5ae_109344cuda3std3__48in_placeE,@object
	.size		_ZN40_INTERNAL_74ba14b7_4_k_cu_d453b5ae_109344cuda3std3__48in_placeE,(_ZN40_INTERNAL_74ba14b7_4_k_cu_d453b5ae_109344cuda3std6ranges3__45__cpo9iter_moveE - _ZN40_INTERNAL_74ba14b7_4_k_cu_d453b5ae_109344cuda3std3__48in_placeE)
_ZN40_INTERNAL_74ba14b7_4_k_cu_d453b5ae_109344cuda3std3__48in_placeE:
	.zero		1
	.type		_ZN40_INTERNAL_74ba14b7_4_k_cu_d453b5ae_109344cuda3std6ranges3__45__cpo9iter_moveE,@object
	.size		_ZN40_INTERNAL_74ba14b7_4_k_cu_d453b5ae_109344cuda3std6ranges3__45__cpo9iter_moveE,(_ZN40_INTERNAL_74ba14b7_4_k_cu_d453b5ae_109344cuda3std3__45__cpo5beginE - _ZN40_INTERNAL_74ba14b7_4_k_cu_d453b5ae_109344cuda3std6ranges3__45__cpo9iter_moveE)
_ZN40_INTERNAL_74ba14b7_4_k_cu_d453b5ae_109344cuda3std6ranges3__45__cpo9iter_moveE:
	.zero		1
	.type		_ZN40_INTERNAL_74ba14b7_4_k_cu_d453b5ae_109344cuda3std3__45__cpo5beginE,@object
	.size		_ZN40_INTERNAL_74ba14b7_4_k_cu_d453b5ae_109344cuda3std3__45__cpo5beginE,(_ZN40_INTERNAL_74ba14b7_4_k_cu_d453b5ae_109344cuda3std3__442_GLOBAL__N__74ba14b7_4_k_cu_d453b5ae_109346ignoreE - _ZN40_INTERNAL_74ba14b7_4_k_cu_d453b5ae_109344cuda3std3__45__cpo5beginE)
_ZN40_INTERNAL_74ba14b7_4_k_cu_d453b5ae_109344cuda3std3__45__cpo5beginE:
	.zero		1
	.type		_ZN40_INTERNAL_74ba14b7_4_k_cu_d453b5ae_109344cuda3std3__442_GLOBAL__N__74ba14b7_4_k_cu_d453b5ae_109346ignoreE,@object
	.size		_ZN40_INTERNAL_74ba14b7_4_k_cu_d453b5ae_109344cuda3std3__442_GLOBAL__N__74ba14b7_4_k_cu_d453b5ae_109346ignoreE,(_ZN40_INTERNAL_74ba14b7_4_k_cu_d453b5ae_109344cute7productE - _ZN40_INTERNAL_74ba14b7_4_k_cu_d453b5ae_109344cuda3std3__442_GLOBAL__N__74ba14b7_4_k_cu_d453b5ae_109346ignoreE)
_ZN40_INTERNAL_74ba14b7_4_k_cu_d453b5ae_109344cuda3std3__442_GLOBAL__N__74ba14b7_4_k_cu_d453b5ae_109346ignoreE:
	.zero		1
	.type		_ZN40_INTERNAL_74ba14b7_4_k_cu_d453b5ae_109344cute7productE,@object
	.size		_ZN40_INTERNAL_74ba14b7_4_k_cu_d453b5ae_109344cute7productE,(_ZN40_INTERNAL_74ba14b7_4_k_cu_d453b5ae_109344cuda3std3__45__cpo3endE - _ZN40_INTERNAL_74ba14b7_4_k_cu_d453b5ae_109344cute7productE)
_ZN40_INTERNAL_74ba14b7_4_k_cu_d453b5ae_109344cute7productE:
	.zero		1
	.type		_ZN40_INTERNAL_74ba14b7_4_k_cu_d453b5ae_109344cuda3std3__45__cpo3endE,@object
	.size		_ZN40_INTERNAL_74ba14b7_4_k_cu_d453b5ae_109344cuda3std3__45__cpo3endE,(_ZN40_INTERNAL_74ba14b7_4_k_cu_d453b5ae_109344cuda3std3__419piecewise_constructE - _ZN40_INTERNAL_74ba14b7_4_k_cu_d453b5ae_109344cuda3std3__45__cpo3endE)
_ZN40_INTERNAL_74ba14b7_4_k_cu_d453b5ae_109344cuda3std3__45__cpo3endE:
	.zero		1
	.type		_ZN40_INTERNAL_74ba14b7_4_k_cu_d453b5ae_109344cuda3std3__419piecewise_constructE,@object
	.size		_ZN40_INTERNAL_74ba14b7_4_k_cu_d453b5ae_109344cuda3std3__419piecewise_constructE,(_ZN40_INTERNAL_74ba14b7_4_k_cu_d453b5ae_109344cuda3std3__45__cpo4cendE - _ZN40_INTERNAL_74ba14b7_4_k_cu_d453b5ae_109344cuda3std3__419piecewise_constructE)
_ZN40_INTERNAL_74ba14b7_4_k_cu_d453b5ae_109344cuda3std3__419piecewise_constructE:
	.zero		1
	.type		_ZN40_INTERNAL_74ba14b7_4_k_cu_d453b5ae_109344cuda3std3__45__cpo4cendE,@object
	.size		_ZN40_INTERNAL_74ba14b7_4_k_cu_d453b5ae_109344cuda3std3__45__cpo4cendE,(_ZN40_INTERNAL_74ba14b7_4_k_cu_d453b5ae_109344cuda3std6ranges3__45__cpo4swapE - _ZN40_INTERNAL_74ba14b7_4_k_cu_d453b5ae_109344cuda3std3__45__cpo4cendE)
_ZN40_INTERNAL_74ba14b7_4_k_cu_d453b5ae_109344cuda3std3__45__cpo4cendE:
	.zero		1
	.type		_ZN40_INTERNAL_74ba14b7_4_k_cu_d453b5ae_109344cuda3std6ranges3__45__cpo4swapE,@object
	.size		_ZN40_INTERNAL_74ba14b7_4_k_cu_d453b5ae_109344cuda3std6ranges3__45__cpo4swapE,(.L_7 - _ZN40_INTERNAL_74ba14b7_4_k_cu_d453b5ae_109344cuda3std6ranges3__45__cpo4swapE)
_ZN40_INTERNAL_74ba14b7_4_k_cu_d453b5ae_109344cuda3std6ranges3__45__cpo4swapE:
	.zero		1
.L_7:


//--------------------- .nv.constant0._ZN7cutlass13device_kernelINS_4gemm6kernel13GemmUniversalIN4cute5tupleIJiiiiEEENS1_10collective13CollectiveMmaINS1_37MainloopSm90TmaGmmaWarpSpecializedFP8ILi18ENS5_IJNS4_1CILi2EEENSA_ILi1EEESC_EEENS1_32KernelTmaWarpSpecializedPingpongEEENS5_IJNSA_ILi64EEENSA_ILi32EEENSA_ILi128EEEEEENS_12float_e4m3_tENS5_IJlSC_lEEESK_SL_NS4_8TiledMMAINS4_8MMA_AtomIJNS4_4SM904GMMA30MMA_64x32x32_F32E4M3E4M3_SS_TNILNSP_7ScaleInE1ELSR_1EEEEEENS4_6LayoutINS5_IJSC_SC_SC_EEENS5_IJNSA_ILi0EEESW_SW_EEEEENS5_IJNS4_10UnderscoreESZ_SZ_EEEEENS4_13SM90_TMA_LOADENS4_14ComposedLayoutINS4_7SwizzleILi3ELi4ELi3EEENS4_18smem_ptr_flag_bitsILi8EEENSU_INS5_IJNSA_ILi8EEESI_EEENS5_IJSI_SC_EEEEEEEvNS4_8identityENS4_23SM90_TMA_LOAD_MULTICASTES1C_vS1D_EENS_8epilogue10collective6detail29Sm90TmaWarpSpecializedAdapterINS1H_15DefaultEpilogueISK_SL_SL_NS1G_6thread17LinearCombinationISK_Li1EffLNS1L_9ScaleType4KindE0ELNS_15FloatRoundStyleE2ESK_EENS1_15EpilogueDefaultEEEEEvvEEEEvNT_6ParamsE --------------------------
	.section	.nv.constant0._ZN7cutlass13device_kernelINS_4gemm6kernel13GemmUniversalIN4cute5tupleIJiiiiEEENS1_10collective13CollectiveMmaINS1_37MainloopSm90TmaGmmaWarpSpecializedFP8ILi18ENS5_IJNS4_1CILi2EEENSA_ILi1EEESC_EEENS1_32KernelTmaWarpSpecializedPingpongEEENS5_IJNSA_ILi64EEENSA_ILi32EEENSA_ILi128EEEEEENS_12float_e4m3_tENS5_IJlSC_lEEESK_SL_NS4_8TiledMMAINS4_8MMA_AtomIJNS4_4SM904GMMA30MMA_64x32x32_F32E4M3E4M3_SS_TNILNSP_7ScaleInE1ELSR_1EEEEEENS4_6LayoutINS5_IJSC_SC_SC_EEENS5_IJNSA_ILi0EEESW_SW_EEEEENS5_IJNS4_10UnderscoreESZ_SZ_EEEEENS4_13SM90_TMA_LOADENS4_14ComposedLayoutINS4_7SwizzleILi3ELi4ELi3EEENS4_18smem_ptr_flag_bitsILi8EEENSU_INS5_IJNSA_ILi8EEESI_EEENS5_IJSI_SC_EEEEEEEvNS4_8identityENS4_23SM90_TMA_LOAD_MULTICASTES1C_vS1D_EENS_8epilogue10collective6detail29Sm90TmaWarpSpecializedAdapterINS1H_15DefaultEpilogueISK_SL_SL_NS1G_6thread17LinearCombinationISK_Li1EffLNS1L_9ScaleType4KindE0ELNS_15FloatRoundStyleE2ESK_EENS1_15EpilogueDefaultEEEEEvvEEEEvNT_6ParamsE,"a",@progbits
	.sectionflags	@""
	.align	4
.nv.constant0._ZN7cutlass13device_kernelINS_4gemm6kernel13GemmUniversalIN4cute5tupleIJiiiiEEENS1_10collective13CollectiveMmaINS1_37MainloopSm90TmaGmmaWarpSpecializedFP8ILi18ENS5_IJNS4_1CILi2EEENSA_ILi1EEESC_EEENS1_32KernelTmaWarpSpecializedPingpongEEENS5_IJNSA_ILi64EEENSA_ILi32EEENSA_ILi128EEEEEENS_12float_e4m3_tENS5_IJlSC_lEEESK_SL_NS4_8TiledMMAINS4_8MMA_AtomIJNS4_4SM904GMMA30MMA_64x32x32_F32E4M3E4M3_SS_TNILNSP_7ScaleInE1ELSR_1EEEEEENS4_6LayoutINS5_IJSC_SC_SC_EEENS5_IJNSA_ILi0EEESW_SW_EEEEENS5_IJNS4_10UnderscoreESZ_SZ_EEEEENS4_13SM90_TMA_LOADENS4_14ComposedLayoutINS4_7SwizzleILi3ELi4ELi3EEENS4_18smem_ptr_flag_bitsILi8EEENSU_INS5_IJNSA_ILi8EEESI_EEENS5_IJSI_SC_EEEEEEEvNS4_8identityENS4_23SM90_TMA_LOAD_MULTICASTES1C_vS1D_EENS_8epilogue10collective6detail29Sm90TmaWarpSpecializedAdapterINS1H_15DefaultEpilogueISK_SL_SL_NS1G_6thread17LinearCombinationISK_Li1EffLNS1L_9ScaleType4KindE0ELNS_15FloatRoundStyleE2ESK_EENS1_15EpilogueDefaultEEEEEvvEEEEvNT_6ParamsE:
	.zero		1664


//--------------------- SYMBOLS --------------------------

	.type		.nv.reservedSmem.offset0,@object
	.size		.nv.reservedSmem.offset0,0x4
